//
// Generated by NVIDIA NVVM Compiler
//
// Compiler Build ID: CL-36424714
// Cuda compilation tools, release 13.0, V13.0.88
// Based on NVVM 20.0.0
//

.version 9.0
.target sm_100
.address_size 64

	// .globl	_Z11matrix_fillPfiif

.visible .entry _Z11matrix_fillPfiif(
	.param .u64 .ptr .align 1 _Z11matrix_fillPfiif_param_0,
	.param .u32 _Z11matrix_fillPfiif_param_1,
	.param .u32 _Z11matrix_fillPfiif_param_2,
	.param .f32 _Z11matrix_fillPfiif_param_3
)
{
	.reg .pred 	%p<3>;
	.reg .b32 	%r<12>;
	.reg .b32 	%f<2>;
	.reg .b64 	%rd<5>;

	ld.param.u64 	%rd1, [_Z11matrix_fillPfiif_param_0];
	ld.param.u32 	%r4, [_Z11matrix_fillPfiif_param_1];
	ld.param.u32 	%r3, [_Z11matrix_fillPfiif_param_2];
	ld.param.f32 	%f1, [_Z11matrix_fillPfiif_param_3];
	mov.u32 	%r5, %ntid.y;
	mov.u32 	%r6, %ctaid.y;
	mov.u32 	%r7, %tid.y;
	mad.lo.s32 	%r1, %r5, %r6, %r7;
	setp.ge.s32 	%p1, %r1, %r4;
	@%p1 bra 	$L__BB0_3;
	mov.u32 	%r8, %ntid.x;
	mov.u32 	%r9, %ctaid.x;
	mov.u32 	%r10, %tid.x;
	mad.lo.s32 	%r2, %r8, %r9, %r10;
	setp.ge.s32 	%p2, %r2, %r3;
	@%p2 bra 	$L__BB0_3;
	mad.lo.s32 	%r11, %r3, %r1, %r2;
	cvta.to.global.u64 	%rd2, %rd1;
	mul.wide.s32 	%rd3, %r11, 4;
	add.s64 	%rd4, %rd2, %rd3;
	st.global.f32 	[%rd4], %f1;
$L__BB0_3:
	ret;

}
	// .globl	_Z11matrix_fillPf
.visible .entry _Z11matrix_fillPf(
	.param .u64 .ptr .align 1 _Z11matrix_fillPf_param_0
)
{
	.reg .b32 	%r<12>;
	.reg .b32 	%f<2>;
	.reg .b64 	%rd<5>;

	ld.param.u64 	%rd1, [_Z11matrix_fillPf_param_0];
	cvta.to.global.u64 	%rd2, %rd1;
	mov.u32 	%r1, %ntid.y;
	mov.u32 	%r2, %ctaid.y;
	mov.u32 	%r3, %tid.y;
	mad.lo.s32 	%r4, %r1, %r2, %r3;
	mov.u32 	%r5, %ntid.x;
	mov.u32 	%r6, %ctaid.x;
	mov.u32 	%r7, %tid.x;
	mad.lo.s32 	%r8, %r5, %r6, %r7;
	mov.u32 	%r9, %nctaid.x;
	mul.lo.s32 	%r10, %r9, %r5;
	cvt.rn.f32.s32 	%f1, %r8;
	mad.lo.s32 	%r11, %r10, %r4, %r8;
	mul.wide.s32 	%rd3, %r11, 4;
	add.s64 	%rd4, %rd2, %rd3;
	st.global.f32 	[%rd4], %f1;
	ret;

}
	// .globl	_Z10matrix_mulPfS_S_i
.visible .entry _Z10matrix_mulPfS_S_i(
	.param .u64 .ptr .align 1 _Z10matrix_mulPfS_S_i_param_0,
	.param .u64 .ptr .align 1 _Z10matrix_mulPfS_S_i_param_1,
	.param .u64 .ptr .align 1 _Z10matrix_mulPfS_S_i_param_2,
	.param .u32 _Z10matrix_mulPfS_S_i_param_3
)
{
	.reg .pred 	%p<9>;
	.reg .b32 	%r<45>;
	.reg .b32 	%f<55>;
	.reg .b64 	%rd<40>;

	ld.param.u64 	%rd6, [_Z10matrix_mulPfS_S_i_param_0];
	ld.param.u64 	%rd7, [_Z10matrix_mulPfS_S_i_param_1];
	ld.param.u64 	%rd5, [_Z10matrix_mulPfS_S_i_param_2];
	ld.param.u32 	%r20, [_Z10matrix_mulPfS_S_i_param_3];
	cvta.to.global.u64 	%rd1, %rd7;
	cvta.to.global.u64 	%rd2, %rd6;
	mov.u32 	%r21, %ntid.x;
	mov.u32 	%r22, %ctaid.x;
	mov.u32 	%r23, %tid.x;
	mad.lo.s32 	%r1, %r21, %r22, %r23;
	mov.u32 	%r24, %nctaid.x;
	mul.lo.s32 	%r2, %r24, %r21;
	setp.lt.s32 	%p1, %r20, 0;
	@%p1 bra 	$L__BB2_12;
	cvta.to.global.u64 	%rd8, %rd5;
	mov.u32 	%r26, %tid.y;
	mov.u32 	%r27, %ctaid.y;
	mov.u32 	%r28, %ntid.y;
	mad.lo.s32 	%r29, %r28, %r27, %r26;
	mul.lo.s32 	%r3, %r29, %r2;
	add.s32 	%r30, %r3, %r1;
	mul.wide.s32 	%rd9, %r30, 4;
	add.s64 	%rd3, %rd8, %rd9;
	ld.global.f32 	%f52, [%rd3];
	add.s32 	%r4, %r20, 1;
	and.b32  	%r5, %r4, 7;
	setp.lt.u32 	%p2, %r20, 7;
	mov.b32 	%r43, 0;
	@%p2 bra 	$L__BB2_4;
	and.b32  	%r43, %r4, -8;
	neg.s32 	%r41, %r43;
	shl.b32 	%r8, %r2, 3;
	add.s64 	%rd4, %rd2, 16;
	mul.wide.s32 	%rd14, %r2, 4;
	mov.u32 	%r39, %r3;
	mov.u32 	%r40, %r1;
$L__BB2_3:
	.pragma "nounroll";
	mul.wide.s32 	%rd10, %r39, 4;
	add.s64 	%rd11, %rd4, %rd10;
	ld.global.f32 	%f9, [%rd11+-16];
	mul.wide.s32 	%rd12, %r40, 4;
	add.s64 	%rd13, %rd1, %rd12;
	ld.global.f32 	%f10, [%rd13];
	fma.rn.f32 	%f11, %f9, %f10, %f52;
	st.global.f32 	[%rd3], %f11;
	ld.global.f32 	%f12, [%rd11+-12];
	add.s64 	%rd15, %rd13, %rd14;
	ld.global.f32 	%f13, [%rd15];
	fma.rn.f32 	%f14, %f12, %f13, %f11;
	st.global.f32 	[%rd3], %f14;
	ld.global.f32 	%f15, [%rd11+-8];
	add.s64 	%rd16, %rd15, %rd14;
	ld.global.f32 	%f16, [%rd16];
	fma.rn.f32 	%f17, %f15, %f16, %f14;
	st.global.f32 	[%rd3], %f17;
	ld.global.f32 	%f18, [%rd11+-4];
	add.s64 	%rd17, %rd16, %rd14;
	ld.global.f32 	%f19, [%rd17];
	fma.rn.f32 	%f20, %f18, %f19, %f17;
	st.global.f32 	[%rd3], %f20;
	ld.global.f32 	%f21, [%rd11];
	add.s64 	%rd18, %rd17, %rd14;
	ld.global.f32 	%f22, [%rd18];
	fma.rn.f32 	%f23, %f21, %f22, %f20;
	st.global.f32 	[%rd3], %f23;
	ld.global.f32 	%f24, [%rd11+4];
	add.s64 	%rd19, %rd18, %rd14;
	ld.global.f32 	%f25, [%rd19];
	fma.rn.f32 	%f26, %f24, %f25, %f23;
	st.global.f32 	[%rd3], %f26;
	ld.global.f32 	%f27, [%rd11+8];
	add.s64 	%rd20, %rd19, %rd14;
	ld.global.f32 	%f28, [%rd20];
	fma.rn.f32 	%f29, %f27, %f28, %f26;
	st.global.f32 	[%rd3], %f29;
	ld.global.f32 	%f30, [%rd11+12];
	add.s64 	%rd21, %rd20, %rd14;
	ld.global.f32 	%f31, [%rd21];
	fma.rn.f32 	%f52, %f30, %f31, %f29;
	st.global.f32 	[%rd3], %f52;
	add.s32 	%r41, %r41, 8;
	add.s32 	%r40, %r40, %r8;
	add.s32 	%r39, %r39, 8;
	setp.ne.s32 	%p3, %r41, 0;
	@%p3 bra 	$L__BB2_3;
$L__BB2_4:
	setp.eq.s32 	%p4, %r5, 0;
	@%p4 bra 	$L__BB2_12;
	setp.lt.u32 	%p5, %r5, 4;
	@%p5 bra 	$L__BB2_7;
	add.s32 	%r31, %r43, %r3;
	mul.wide.s32 	%rd22, %r31, 4;
	add.s64 	%rd23, %rd2, %rd22;
	ld.global.f32 	%f32, [%rd23];
	mad.lo.s32 	%r32, %r43, %r2, %r1;
	mul.wide.s32 	%rd24, %r32, 4;
	add.s64 	%rd25, %rd1, %rd24;
	ld.global.f32 	%f33, [%rd25];
	fma.rn.f32 	%f34, %f32, %f33, %f52;
	st.global.f32 	[%rd3], %f34;
	ld.global.f32 	%f35, [%rd23+4];
	mul.wide.s32 	%rd26, %r2, 4;
	add.s64 	%rd27, %rd25, %rd26;
	ld.global.f32 	%f36, [%rd27];
	fma.rn.f32 	%f37, %f35, %f36, %f34;
	st.global.f32 	[%rd3], %f37;
	ld.global.f32 	%f38, [%rd23+8];
	add.s64 	%rd28, %rd27, %rd26;
	ld.global.f32 	%f39, [%rd28];
	fma.rn.f32 	%f40, %f38, %f39, %f37;
	st.global.f32 	[%rd3], %f40;
	ld.global.f32 	%f41, [%rd23+12];
	add.s64 	%rd29, %rd28, %rd26;
	ld.global.f32 	%f42, [%rd29];
	fma.rn.f32 	%f52, %f41, %f42, %f40;
	st.global.f32 	[%rd3], %f52;
	add.s32 	%r43, %r43, 4;
$L__BB2_7:
	and.b32  	%r33, %r4, 3;
	setp.eq.s32 	%p6, %r33, 0;
	@%p6 bra 	$L__BB2_12;
	setp.eq.s32 	%p7, %r33, 1;
	@%p7 bra 	$L__BB2_10;
	add.s32 	%r34, %r43, %r3;
	mul.wide.s32 	%rd30, %r34, 4;
	add.s64 	%rd31, %rd2, %rd30;
	ld.global.f32 	%f43, [%rd31];
	mad.lo.s32 	%r35, %r43, %r2, %r1;
	mul.wide.s32 	%rd32, %r35, 4;
	add.s64 	%rd33, %rd1, %rd32;
	ld.global.f32 	%f44, [%rd33];
	fma.rn.f32 	%f45, %f43, %f44, %f52;
	st.global.f32 	[%rd3], %f45;
	ld.global.f32 	%f46, [%rd31+4];
	mul.wide.s32 	%rd34, %r2, 4;
	add.s64 	%rd35, %rd33, %rd34;
	ld.global.f32 	%f47, [%rd35];
	fma.rn.f32 	%f52, %f46, %f47, %f45;
	st.global.f32 	[%rd3], %f52;
	add.s32 	%r43, %r43, 2;
$L__BB2_10:
	and.b32  	%r36, %r20, 1;
	setp.eq.b32 	%p8, %r36, 1;
	@%p8 bra 	$L__BB2_12;
	add.s32 	%r37, %r43, %r3;
	mul.wide.s32 	%rd36, %r37, 4;
	add.s64 	%rd37, %rd2, %rd36;
	ld.global.f32 	%f48, [%rd37];
	mad.lo.s32 	%r38, %r43, %r2, %r1;
	mul.wide.s32 	%rd38, %r38, 4;
	add.s64 	%rd39, %rd1, %rd38;
	ld.global.f32 	%f49, [%rd39];
	fma.rn.f32 	%f50, %f48, %f49, %f52;
	st.global.f32 	[%rd3], %f50;
$L__BB2_12:
	ret;

}
	// .globl	_Z17matrix_mul_sharedPfS_S_iiiii
.visible .entry _Z17matrix_mul_sharedPfS_S_iiiii(
	.param .u64 .ptr .align 1 _Z17matrix_mul_sharedPfS_S_iiiii_param_0,
	.param .u64 .ptr .align 1 _Z17matrix_mul_sharedPfS_S_iiiii_param_1,
	.param .u64 .ptr .align 1 _Z17matrix_mul_sharedPfS_S_iiiii_param_2,
	.param .u32 _Z17matrix_mul_sharedPfS_S_iiiii_param_3,
	.param .u32 _Z17matrix_mul_sharedPfS_S_iiiii_param_4,
	.param .u32 _Z17matrix_mul_sharedPfS_S_iiiii_param_5,
	.param .u32 _Z17matrix_mul_sharedPfS_S_iiiii_param_6,
	.param .u32 _Z17matrix_mul_sharedPfS_S_iiiii_param_7
)
{
	.reg .pred 	%p<13>;
	.reg .b32 	%r<44>;
	.reg .b32 	%f<55>;
	.reg .b64 	%rd<53>;

	ld.param.u64 	%rd8, [_Z17matrix_mul_sharedPfS_S_iiiii_param_0];
	ld.param.u64 	%rd9, [_Z17matrix_mul_sharedPfS_S_iiiii_param_1];
	ld.param.u64 	%rd7, [_Z17matrix_mul_sharedPfS_S_iiiii_param_2];
	ld.param.u32 	%r21, [_Z17matrix_mul_sharedPfS_S_iiiii_param_3];
	ld.param.u32 	%r18, [_Z17matrix_mul_sharedPfS_S_iiiii_param_4];
	ld.param.u32 	%r19, [_Z17matrix_mul_sharedPfS_S_iiiii_param_5];
	ld.param.u32 	%r20, [_Z17matrix_mul_sharedPfS_S_iiiii_param_6];
	cvta.to.global.u64 	%rd1, %rd9;
	cvta.to.global.u64 	%rd2, %rd8;
	mov.u32 	%r22, %ntid.y;
	mov.u32 	%r23, %ctaid.y;
	mov.u32 	%r24, %tid.y;
	mad.lo.s32 	%r1, %r22, %r23, %r24;
	setp.ge.s32 	%p1, %r1, %r21;
	@%p1 bra 	$L__BB3_13;
	mov.u32 	%r25, %nctaid.x;
	mov.u32 	%r26, %ntid.x;
	mov.u32 	%r27, %ctaid.x;
	mov.u32 	%r28, %tid.x;
	mad.lo.s32 	%r29, %r20, %r25, %r27;
	mad.lo.s32 	%r2, %r29, %r26, %r28;
	setp.ge.s32 	%p2, %r2, %r18;
	setp.lt.s32 	%p3, %r19, 1;
	or.pred  	%p4, %p2, %p3;
	@%p4 bra 	$L__BB3_13;
	mul.lo.s32 	%r3, %r19, %r1;
	mad.lo.s32 	%r31, %r18, %r1, %r2;
	cvta.to.global.u64 	%rd10, %rd7;
	mul.wide.s32 	%rd11, %r31, 4;
	add.s64 	%rd3, %rd10, %rd11;
	ld.global.f32 	%f52, [%rd3];
	and.b32  	%r4, %r19, 7;
	setp.lt.u32 	%p5, %r19, 8;
	mov.b32 	%r42, 0;
	@%p5 bra 	$L__BB3_5;
	and.b32  	%r42, %r19, 2147483640;
	neg.s32 	%r40, %r42;
	shl.b32 	%r7, %r18, 3;
	mul.wide.u32 	%rd12, %r3, 4;
	add.s64 	%rd13, %rd12, %rd2;
	add.s64 	%rd52, %rd13, 16;
	mul.wide.s32 	%rd16, %r18, 4;
	mov.u32 	%r39, %r2;
$L__BB3_4:
	.pragma "nounroll";
	ld.global.f32 	%f9, [%rd52+-16];
	mul.wide.s32 	%rd14, %r39, 4;
	add.s64 	%rd15, %rd1, %rd14;
	ld.global.f32 	%f10, [%rd15];
	fma.rn.f32 	%f11, %f9, %f10, %f52;
	st.global.f32 	[%rd3], %f11;
	ld.global.f32 	%f12, [%rd52+-12];
	add.s64 	%rd17, %rd15, %rd16;
	ld.global.f32 	%f13, [%rd17];
	fma.rn.f32 	%f14, %f12, %f13, %f11;
	st.global.f32 	[%rd3], %f14;
	ld.global.f32 	%f15, [%rd52+-8];
	add.s64 	%rd18, %rd17, %rd16;
	ld.global.f32 	%f16, [%rd18];
	fma.rn.f32 	%f17, %f15, %f16, %f14;
	st.global.f32 	[%rd3], %f17;
	ld.global.f32 	%f18, [%rd52+-4];
	add.s64 	%rd19, %rd18, %rd16;
	ld.global.f32 	%f19, [%rd19];
	fma.rn.f32 	%f20, %f18, %f19, %f17;
	st.global.f32 	[%rd3], %f20;
	ld.global.f32 	%f21, [%rd52];
	add.s64 	%rd20, %rd19, %rd16;
	ld.global.f32 	%f22, [%rd20];
	fma.rn.f32 	%f23, %f21, %f22, %f20;
	st.global.f32 	[%rd3], %f23;
	ld.global.f32 	%f24, [%rd52+4];
	add.s64 	%rd21, %rd20, %rd16;
	ld.global.f32 	%f25, [%rd21];
	fma.rn.f32 	%f26, %f24, %f25, %f23;
	st.global.f32 	[%rd3], %f26;
	ld.global.f32 	%f27, [%rd52+8];
	add.s64 	%rd22, %rd21, %rd16;
	ld.global.f32 	%f28, [%rd22];
	fma.rn.f32 	%f29, %f27, %f28, %f26;
	st.global.f32 	[%rd3], %f29;
	ld.global.f32 	%f30, [%rd52+12];
	add.s64 	%rd23, %rd22, %rd16;
	ld.global.f32 	%f31, [%rd23];
	fma.rn.f32 	%f52, %f30, %f31, %f29;
	st.global.f32 	[%rd3], %f52;
	add.s32 	%r40, %r40, 8;
	add.s32 	%r39, %r39, %r7;
	add.s64 	%rd52, %rd52, 32;
	setp.ne.s32 	%p6, %r40, 0;
	@%p6 bra 	$L__BB3_4;
$L__BB3_5:
	setp.eq.s32 	%p7, %r4, 0;
	@%p7 bra 	$L__BB3_13;
	and.b32  	%r13, %r19, 3;
	setp.lt.u32 	%p8, %r4, 4;
	@%p8 bra 	$L__BB3_8;
	add.s32 	%r32, %r42, %r3;
	mul.wide.u32 	%rd24, %r32, 4;
	add.s64 	%rd25, %rd2, %rd24;
	ld.global.f32 	%f32, [%rd25];
	mad.lo.s32 	%r33, %r42, %r18, %r2;
	mul.wide.s32 	%rd26, %r33, 4;
	add.s64 	%rd27, %rd1, %rd26;
	ld.global.f32 	%f33, [%rd27];
	fma.rn.f32 	%f34, %f32, %f33, %f52;
	st.global.f32 	[%rd3], %f34;
	cvt.u64.u32 	%rd28, %r3;
	cvt.u64.u32 	%rd29, %r42;
	add.s64 	%rd30, %rd29, %rd28;
	shl.b64 	%rd31, %rd30, 2;
	add.s64 	%rd32, %rd2, %rd31;
	ld.global.f32 	%f35, [%rd32+4];
	mul.wide.s32 	%rd33, %r18, 4;
	add.s64 	%rd34, %rd27, %rd33;
	ld.global.f32 	%f36, [%rd34];
	fma.rn.f32 	%f37, %f35, %f36, %f34;
	st.global.f32 	[%rd3], %f37;
	ld.global.f32 	%f38, [%rd32+8];
	add.s64 	%rd35, %rd34, %rd33;
	ld.global.f32 	%f39, [%rd35];
	fma.rn.f32 	%f40, %f38, %f39, %f37;
	st.global.f32 	[%rd3], %f40;
	ld.global.f32 	%f41, [%rd32+12];
	add.s64 	%rd36, %rd35, %rd33;
	ld.global.f32 	%f42, [%rd36];
	fma.rn.f32 	%f52, %f41, %f42, %f40;
	st.global.f32 	[%rd3], %f52;
	add.s32 	%r42, %r42, 4;
$L__BB3_8:
	setp.eq.s32 	%p9, %r13, 0;
	@%p9 bra 	$L__BB3_13;
	setp.eq.s32 	%p10, %r13, 1;
	@%p10 bra 	$L__BB3_11;
	add.s32 	%r34, %r42, %r3;
	mul.wide.u32 	%rd37, %r34, 4;
	add.s64 	%rd38, %rd2, %rd37;
	ld.global.f32 	%f43, [%rd38];
	mad.lo.s32 	%r35, %r42, %r18, %r2;
	mul.wide.s32 	%rd39, %r35, 4;
	add.s64 	%rd40, %rd1, %rd39;
	ld.global.f32 	%f44, [%rd40];
	fma.rn.f32 	%f45, %f43, %f44, %f52;
	st.global.f32 	[%rd3], %f45;
	cvt.u64.u32 	%rd41, %r3;
	cvt.u64.u32 	%rd42, %r42;
	add.s64 	%rd43, %rd42, %rd41;
	shl.b64 	%rd44, %rd43, 2;
	add.s64 	%rd45, %rd2, %rd44;
	ld.global.f32 	%f46, [%rd45+4];
	mul.wide.s32 	%rd46, %r18, 4;
	add.s64 	%rd47, %rd40, %rd46;
	ld.global.f32 	%f47, [%rd47];
	fma.rn.f32 	%f52, %f46, %f47, %f45;
	st.global.f32 	[%rd3], %f52;
	add.s32 	%r42, %r42, 2;
$L__BB3_11:
	and.b32  	%r36, %r19, 1;
	setp.eq.b32 	%p11, %r36, 1;
	not.pred 	%p12, %p11;
	@%p12 bra 	$L__BB3_13;
	add.s32 	%r37, %r42, %r3;
	mul.wide.u32 	%rd48, %r37, 4;
	add.s64 	%rd49, %rd2, %rd48;
	ld.global.f32 	%f48, [%rd49];
	mad.lo.s32 	%r38, %r42, %r18, %r2;
	mul.wide.s32 	%rd50, %r38, 4;
	add.s64 	%rd51, %rd1, %rd50;
	ld.global.f32 	%f49, [%rd51];
	fma.rn.f32 	%f50, %f48, %f49, %f52;
	st.global.f32 	[%rd3], %f50;
$L__BB3_13:
	ret;

}


// ===== COMPILED SASS (sm_100) =====

	.target	sm_100

	.elftype	@"ET_EXEC"


//--------------------- .note.nv.tkinfo           --------------------------
	.section	.note.nv.tkinfo,"",@"SHT_NOTE"
	.sectionflags	@"SHF_NOTE_NV_TKINFO"
	.tkinfo
        /*0018*/ 	.word	0x00000002
        /*0030*/ 	.string	""
        /*0030*/ 	.string	"ptxas"
        /*0030*/ 	.string	"Cuda compilation tools, release 13.0, V13.0.88"
        /*0030*/ 	.string	"Build cuda_13.0.r13.0/compiler.36424714_0"
        /*0030*/ 	.string	"-arch sm_100 -m 64 "



//--------------------- .note.nv.cuinfo           --------------------------
	.section	.note.nv.cuinfo,"",@"SHT_NOTE"
	.sectionflags	@"SHF_NOTE_NV_CUINFO"
        /*0018*/ 	.short	0x0002
        /*001a*/ 	.short	0x0064
        /*001c*/ 	.short	0x0082
	.zero		2


//--------------------- .nv.info                  --------------------------
	.section	.nv.info,"",@"SHT_CUDA_INFO"
	.align	4


	//----- nvinfo : EIATTR_REGCOUNT
	.align		4
        /*0000*/ 	.byte	0x04, 0x2f
        /*0002*/ 	.short	(.L_1 - .L_0)
	.align		4
.L_0:
        /*0004*/ 	.word	index@(_Z11matrix_fillPfiif)
        /*0008*/ 	.word	0x0000000a


	//----- nvinfo : EIATTR_FRAME_SIZE
	.align		4
.L_1:
        /*000c*/ 	.byte	0x04, 0x11
        /*000e*/ 	.short	(.L_3 - .L_2)
	.align		4
.L_2:
        /*0010*/ 	.word	index@(_Z11matrix_fillPfiif)
        /*0014*/ 	.word	0x00000000


	//----- nvinfo : EIATTR_REGCOUNT
	.align		4
.L_3:
        /*0018*/ 	.byte	0x04, 0x2f
        /*001a*/ 	.short	(.L_5 - .L_4)
	.align		4
.L_4:
        /*001c*/ 	.word	index@(_Z11matrix_fillPf)
        /*0020*/ 	.word	0x0000000a


	//----- nvinfo : EIATTR_FRAME_SIZE
	.align		4
.L_5:
        /*0024*/ 	.byte	0x04, 0x11
        /*0026*/ 	.short	(.L_7 - .L_6)
	.align		4
.L_6:
        /*0028*/ 	.word	index@(_Z11matrix_fillPf)
        /*002c*/ 	.word	0x00000000


	//----- nvinfo : EIATTR_REGCOUNT
	.align		4
.L_7:
        /*0030*/ 	.byte	0x04, 0x2f
        /*0032*/ 	.short	(.L_9 - .L_8)
	.align		4
.L_8:
        /*0034*/ 	.word	index@(_Z10matrix_mulPfS_S_i)
        /*0038*/ 	.word	0x0000001e


	//----- nvinfo : EIATTR_FRAME_SIZE
	.align		4
.L_9:
        /*003c*/ 	.byte	0x04, 0x11
        /*003e*/ 	.short	(.L_11 - .L_10)
	.align		4
.L_10:
        /*0040*/ 	.word	index@(_Z10matrix_mulPfS_S_i)
        /*0044*/ 	.word	0x00000000


	//----- nvinfo : EIATTR_REGCOUNT
	.align		4
.L_11:
        /*0048*/ 	.byte	0x04, 0x2f
        /*004a*/ 	.short	(.L_13 - .L_12)
	.align		4
.L_12:
        /*004c*/ 	.word	index@(_Z17matrix_mul_sharedPfS_S_iiiii)
        /*0050*/ 	.word	0x0000001c


	//----- nvinfo : EIATTR_FRAME_SIZE
	.align		4
.L_13:
        /*0054*/ 	.byte	0x04, 0x11
        /*0056*/ 	.short	(.L_15 - .L_14)
	.align		4
.L_14:
        /*0058*/ 	.word	index@(_Z17matrix_mul_sharedPfS_S_iiiii)
        /*005c*/ 	.word	0x00000000


	//----- nvinfo : EIATTR_MIN_STACK_SIZE
	.align		4
.L_15:
        /*0060*/ 	.byte	0x04, 0x12
        /*0062*/ 	.short	(.L_17 - .L_16)
	.align		4
.L_16:
        /*0064*/ 	.word	index@(_Z17matrix_mul_sharedPfS_S_iiiii)
        /*0068*/ 	.word	0x00000000


	//----- nvinfo : EIATTR_MIN_STACK_SIZE
	.align		4
.L_17:
        /*006c*/ 	.byte	0x04, 0x12
        /*006e*/ 	.short	(.L_19 - .L_18)
	.align		4
.L_18:
        /*0070*/ 	.word	index@(_Z10matrix_mulPfS_S_i)
        /*0074*/ 	.word	0x00000000


	//----- nvinfo : EIATTR_MIN_STACK_SIZE
	.align		4
.L_19:
        /*0078*/ 	.byte	0x04, 0x12
        /*007a*/ 	.short	(.L_21 - .L_20)
	.align		4
.L_20:
        /*007c*/ 	.word	index@(_Z11matrix_fillPf)
        /*0080*/ 	.word	0x00000000


	//----- nvinfo : EIATTR_MIN_STACK_SIZE
	.align		4
.L_21:
        /*0084*/ 	.byte	0x04, 0x12
        /*0086*/ 	.short	(.L_23 - .L_22)
	.align		4
.L_22:
        /*0088*/ 	.word	index@(_Z11matrix_fillPfiif)
        /*008c*/ 	.word	0x00000000
.L_23:


//--------------------- .nv.compat                --------------------------
	.section	.nv.compat,"",@"SHT_CUDA_COMPAT_INFO"
	.align	4
        /*0000*/ 	.byte	0x02, 0x09, 0x00, 0x00, 0x02, 0x02, 0x01, 0x00, 0x02, 0x05, 0x05, 0x00, 0x03, 0x07, 0x01, 0x01
        /*0010*/ 	.byte	0x02, 0x03, 0x00, 0x00, 0x02, 0x06, 0x01, 0x00, 0x04, 0x0b, 0x08, 0x00, 0x09, 0x00, 0x00, 0x00
        /*0020*/ 	.byte	0x00, 0x00, 0x00, 0x00


//--------------------- .nv.info._Z17matrix_mul_sharedPfS_S_iiiii --------------------------
	.section	.nv.info._Z17matrix_mul_sharedPfS_S_iiiii,"",@"SHT_CUDA_INFO"
	.sectionflags	@""
	.align	4


	//----- nvinfo : EIATTR_CUDA_API_VERSION
	.align		4
        /*0000*/ 	.byte	0x04, 0x37
        /*0002*/ 	.short	(.L_25 - .L_24)
.L_24:
        /*0004*/ 	.word	0x00000082


	//----- nvinfo : EIATTR_KPARAM_INFO
	.align		4
.L_25:
        /*0008*/ 	.byte	0x04, 0x17
        /*000a*/ 	.short	(.L_27 - .L_26)
.L_26:
        /*000c*/ 	.word	0x00000000
        /*0010*/ 	.short	0x0007
        /*0012*/ 	.short	0x0028
        /*0014*/ 	.byte	0x00, 0xf0, 0x11, 0x00


	//----- nvinfo : EIATTR_KPARAM_INFO
	.align		4
.L_27:
        /*0018*/ 	.byte	0x04, 0x17
        /*001a*/ 	.short	(.L_29 - .L_28)
.L_28:
        /*001c*/ 	.word	0x00000000
        /*0020*/ 	.short	0x0006
        /*0022*/ 	.short	0x0024
        /*0024*/ 	.byte	0x00, 0xf0, 0x11, 0x00


	//----- nvinfo : EIATTR_KPARAM_INFO
	.align		4
.L_29:
        /*0028*/ 	.byte	0x04, 0x17
        /*002a*/ 	.short	(.L_31 - .L_30)
.L_30:
        /*002c*/ 	.word	0x00000000
        /*0030*/ 	.short	0x0005
        /*0032*/ 	.short	0x0020
        /*0034*/ 	.byte	0x00, 0xf0, 0x11, 0x00


	//----- nvinfo : EIATTR_KPARAM_INFO
	.align		4
.L_31:
        /*0038*/ 	.byte	0x04, 0x17
        /*003a*/ 	.short	(.L_33 - .L_32)
.L_32:
        /*003c*/ 	.word	0x00000000
        /*0040*/ 	.short	0x0004
        /*0042*/ 	.short	0x001c
        /*0044*/ 	.byte	0x00, 0xf0, 0x11, 0x00


	//----- nvinfo : EIATTR_KPARAM_INFO
	.align		4
.L_33:
        /*0048*/ 	.byte	0x04, 0x17
        /*004a*/ 	.short	(.L_35 - .L_34)
.L_34:
        /*004c*/ 	.word	0x00000000
        /*0050*/ 	.short	0x0003
        /*0052*/ 	.short	0x0018
        /*0054*/ 	.byte	0x00, 0xf0, 0x11, 0x00


	//----- nvinfo : EIATTR_KPARAM_INFO
	.align		4
.L_35:
        /*0058*/ 	.byte	0x04, 0x17
        /*005a*/ 	.short	(.L_37 - .L_36)
.L_36:
        /*005c*/ 	.word	0x00000000
        /*0060*/ 	.short	0x0002
        /*0062*/ 	.short	0x0010
        /*0064*/ 	.byte	0x00, 0xf5, 0x21, 0x00


	//----- nvinfo : EIATTR_KPARAM_INFO
	.align		4
.L_37:
        /*0068*/ 	.byte	0x04, 0x17
        /*006a*/ 	.short	(.L_39 - .L_38)
.L_38:
        /*006c*/ 	.word	0x00000000
        /*0070*/ 	.short	0x0001
        /*0072*/ 	.short	0x0008
        /*0074*/ 	.byte	0x00, 0xf5, 0x21, 0x00


	//----- nvinfo : EIATTR_KPARAM_INFO
	.align		4
.L_39:
        /*0078*/ 	.byte	0x04, 0x17
        /*007a*/ 	.short	(.L_41 - .L_40)
.L_40:
        /*007c*/ 	.word	0x00000000
        /*0080*/ 	.short	0x0000
        /*0082*/ 	.short	0x0000
        /*0084*/ 	.byte	0x00, 0xf5, 0x21, 0x00


	//----- nvinfo : EIATTR_SPARSE_MMA_MASK
	.align		4
.L_41:
        /*0088*/ 	.byte	0x03, 0x50
        /*008a*/ 	.short	0x0000


	//----- nvinfo : EIATTR_MAXREG_COUNT
	.align		4
        /*008c*/ 	.byte	0x03, 0x1b
        /*008e*/ 	.short	0x00ff


	//----- nvinfo : EIATTR_MERCURY_ISA_VERSION
	.align		4
        /*0090*/ 	.byte	0x03, 0x5f
        /*0092*/ 	.short	0x0101


	//----- nvinfo : EIATTR_VRC_CTA_INIT_COUNT
	.align		4
        /*0094*/ 	.byte	0x02, 0x4a
	.zero		1
	.zero		1


	//----- nvinfo : EIATTR_EXIT_INSTR_OFFSETS
	.align		4
        /*0098*/ 	.byte	0x04, 0x1c
        /*009a*/ 	.short	(.L_43 - .L_42)


	//   ....[0]....
.L_42:
        /*009c*/ 	.word	0x00000070


	//   ....[1]....
        /*00a0*/ 	.word	0x00000120


	//   ....[2]....
        /*00a4*/ 	.word	0x00000540


	//   ....[3]....
        /*00a8*/ 	.word	0x00000780


	//   ....[4]....
        /*00ac*/ 	.word	0x00000920


	//   ....[5]....
        /*00b0*/ 	.word	0x000009d0


	//----- nvinfo : EIATTR_CBANK_PARAM_SIZE
	.align		4
.L_43:
        /*00b4*/ 	.byte	0x03, 0x19
        /*00b6*/ 	.short	0x002c


	//----- nvinfo : EIATTR_PARAM_CBANK
	.align		4
        /*00b8*/ 	.byte	0x04, 0x0a
        /*00ba*/ 	.short	(.L_45 - .L_44)
	.align		4
.L_44:
        /*00bc*/ 	.word	index@(.nv.constant0._Z17matrix_mul_sharedPfS_S_iiiii)
        /*00c0*/ 	.short	0x0380
        /*00c2*/ 	.short	0x002c


	//----- nvinfo : EIATTR_SW_WAR
	.align		4
.L_45:
        /*00c4*/ 	.byte	0x04, 0x36
        /*00c6*/ 	.short	(.L_47 - .L_46)
.L_46:
        /*00c8*/ 	.word	0x00000008
.L_47:


//--------------------- .nv.info._Z10matrix_mulPfS_S_i --------------------------
	.section	.nv.info._Z10matrix_mulPfS_S_i,"",@"SHT_CUDA_INFO"
	.sectionflags	@""
	.align	4


	//----- nvinfo : EIATTR_CUDA_API_VERSION
	.align		4
        /*0000*/ 	.byte	0x04, 0x37
        /*0002*/ 	.short	(.L_49 - .L_48)
.L_48:
        /*0004*/ 	.word	0x00000082


	//----- nvinfo : EIATTR_KPARAM_INFO
	.align		4
.L_49:
        /*0008*/ 	.byte	0x04, 0x17
        /*000a*/ 	.short	(.L_51 - .L_50)
.L_50:
        /*000c*/ 	.word	0x00000000
        /*0010*/ 	.short	0x0003
        /*0012*/ 	.short	0x0018
        /*0014*/ 	.byte	0x00, 0xf0, 0x11, 0x00


	//----- nvinfo : EIATTR_KPARAM_INFO
	.align		4
.L_51:
        /*0018*/ 	.byte	0x04, 0x17
        /*001a*/ 	.short	(.L_53 - .L_52)
.L_52:
        /*001c*/ 	.word	0x00000000
        /*0020*/ 	.short	0x0002
        /*0022*/ 	.short	0x0010
        /*0024*/ 	.byte	0x00, 0xf5, 0x21, 0x00


	//----- nvinfo : EIATTR_KPARAM_INFO
	.align		4
.L_53:
        /*0028*/ 	.byte	0x04, 0x17
        /*002a*/ 	.short	(.L_55 - .L_54)
.L_54:
        /*002c*/ 	.word	0x00000000
        /*0030*/ 	.short	0x0001
        /*0032*/ 	.short	0x0008
        /*0034*/ 	.byte	0x00, 0xf5, 0x21, 0x00


	//----- nvinfo : EIATTR_KPARAM_INFO
	.align		4
.L_55:
        /*0038*/ 	.byte	0x04, 0x17
        /*003a*/ 	.short	(.L_57 - .L_56)
.L_56:
        /*003c*/ 	.word	0x00000000
        /*0040*/ 	.short	0x0000
        /*0042*/ 	.short	0x0000
        /*0044*/ 	.byte	0x00, 0xf5, 0x21, 0x00


	//----- nvinfo : EIATTR_SPARSE_MMA_MASK
	.align		4
.L_57:
        /*0048*/ 	.byte	0x03, 0x50
        /*004a*/ 	.short	0x0000


	//----- nvinfo : EIATTR_MAXREG_COUNT
	.align		4
        /*004c*/ 	.byte	0x03, 0x1b
        /*004e*/ 	.short	0x00ff


	//----- nvinfo : EIATTR_MERCURY_ISA_VERSION
	.align		4
        /*0050*/ 	.byte	0x03, 0x5f
        /*0052*/ 	.short	0x0101


	//----- nvinfo : EIATTR_VRC_CTA_INIT_COUNT
	.align		4
        /*0054*/ 	.byte	0x02, 0x4a
	.zero		1
	.zero		1


	//----- nvinfo : EIATTR_EXIT_INSTR_OFFSETS
	.align		4
        /*0058*/ 	.byte	0x04, 0x1c
        /*005a*/ 	.short	(.L_59 - .L_58)


	//   ....[0]....
.L_58:
        /*005c*/ 	.word	0x00000090


	//   ....[1]....
        /*0060*/ 	.word	0x00000520


	//   ....[2]....
        /*0064*/ 	.word	0x00000700


	//   ....[3]....
        /*0068*/ 	.word	0x00000850


	//   ....[4]....
        /*006c*/ 	.word	0x00000900


	//----- nvinfo : EIATTR_CBANK_PARAM_SIZE
	.align		4
.L_59:
        /*0070*/ 	.byte	0x03, 0x19
        /*0072*/ 	.short	0x001c


	//----- nvinfo : EIATTR_PARAM_CBANK
	.align		4
        /*0074*/ 	.byte	0x04, 0x0a
        /*0076*/ 	.short	(.L_61 - .L_60)
	.align		4
.L_60:
        /*0078*/ 	.word	index@(.nv.constant0._Z10matrix_mulPfS_S_i)
        /*007c*/ 	.short	0x0380
        /*007e*/ 	.short	0x001c


	//----- nvinfo : EIATTR_SW_WAR
	.align		4
.L_61:
        /*0080*/ 	.byte	0x04, 0x36
        /*0082*/ 	.short	(.L_63 - .L_62)
.L_62:
        /*0084*/ 	.word	0x00000008
.L_63:


//--------------------- .nv.info._Z11matrix_fillPf --------------------------
	.section	.nv.info._Z11matrix_fillPf,"",@"SHT_CUDA_INFO"
	.sectionflags	@""
	.align	4


	//----- nvinfo : EIATTR_CUDA_API_VERSION
	.align		4
        /*0000*/ 	.byte	0x04, 0x37
        /*0002*/ 	.short	(.L_65 - .L_64)
.L_64:
        /*0004*/ 	.word	0x00000082


	//----- nvinfo : EIATTR_KPARAM_INFO
	.align		4
.L_65:
        /*0008*/ 	.byte	0x04, 0x17
        /*000a*/ 	.short	(.L_67 - .L_66)
.L_66:
        /*000c*/ 	.word	0x00000000
        /*0010*/ 	.short	0x0000
        /*0012*/ 	.short	0x0000
        /*0014*/ 	.byte	0x00, 0xf5, 0x21, 0x00


	//----- nvinfo : EIATTR_SPARSE_MMA_MASK
	.align		4
.L_67:
        /*0018*/ 	.byte	0x03, 0x50
        /*001a*/ 	.short	0x0000


	//----- nvinfo : EIATTR_MAXREG_COUNT
	.align		4
        /*001c*/ 	.byte	0x03, 0x1b
        /*001e*/ 	.short	0x00ff


	//----- nvinfo : EIATTR_MERCURY_ISA_VERSION
	.align		4
        /*0020*/ 	.byte	0x03, 0x5f
        /*0022*/ 	.short	0x0101


	//----- nvinfo : EIATTR_VRC_CTA_INIT_COUNT
	.align		4
        /*0024*/ 	.byte	0x02, 0x4a
	.zero		1
	.zero		1


	//----- nvinfo : EIATTR_EXIT_INSTR_OFFSETS
	.align		4
        /*0028*/ 	.byte	0x04, 0x1c
        /*002a*/ 	.short	(.L_69 - .L_68)


	//   ....[0]....
.L_68:
        /*002c*/ 	.word	0x00000110


	//----- nvinfo : EIATTR_CBANK_PARAM_SIZE
	.align		4
.L_69:
        /*0030*/ 	.byte	0x03, 0x19
        /*0032*/ 	.short	0x0008


	//----- nvinfo : EIATTR_PARAM_CBANK
	.align		4
        /*0034*/ 	.byte	0x04, 0x0a
        /*0036*/ 	.short	(.L_71 - .L_70)
	.align		4
.L_70:
        /*0038*/ 	.word	index@(.nv.constant0._Z11matrix_fillPf)
        /*003c*/ 	.short	0x0380
        /*003e*/ 	.short	0x0008


	//----- nvinfo : EIATTR_SW_WAR
	.align		4
.L_71:
        /*0040*/ 	.byte	0x04, 0x36
        /*0042*/ 	.short	(.L_73 - .L_72)
.L_72:
        /*0044*/ 	.word	0x00000008
.L_73:


//--------------------- .nv.info._Z11matrix_fillPfiif --------------------------
	.section	.nv.info._Z11matrix_fillPfiif,"",@"SHT_CUDA_INFO"
	.sectionflags	@""
	.align	4


	//----- nvinfo : EIATTR_CUDA_API_VERSION
	.align		4
        /*0000*/ 	.byte	0x04, 0x37
        /*0002*/ 	.short	(.L_75 - .L_74)
.L_74:
        /*0004*/ 	.word	0x00000082


	//----- nvinfo : EIATTR_KPARAM_INFO
	.align		4
.L_75:
        /*0008*/ 	.byte	0x04, 0x17
        /*000a*/ 	.short	(.L_77 - .L_76)
.L_76:
        /*000c*/ 	.word	0x00000000
        /*0010*/ 	.short	0x0003
        /*0012*/ 	.short	0x0010
        /*0014*/ 	.byte	0x00, 0xf0, 0x11, 0x00


	//----- nvinfo : EIATTR_KPARAM_INFO
	.align		4
.L_77:
        /*0018*/ 	.byte	0x04, 0x17
        /*001a*/ 	.short	(.L_79 - .L_78)
.L_78:
        /*001c*/ 	.word	0x00000000
        /*0020*/ 	.short	0x0002
        /*0022*/ 	.short	0x000c
        /*0024*/ 	.byte	0x00, 0xf0, 0x11, 0x00


	//----- nvinfo : EIATTR_KPARAM_INFO
	.align		4
.L_79:
        /*0028*/ 	.byte	0x04, 0x17
        /*002a*/ 	.short	(.L_81 - .L_80)
.L_80:
        /*002c*/ 	.word	0x00000000
        /*0030*/ 	.short	0x0001
        /*0032*/ 	.short	0x0008
        /*0034*/ 	.byte	0x00, 0xf0, 0x11, 0x00


	//----- nvinfo : EIATTR_KPARAM_INFO
	.align		4
.L_81:
        /*0038*/ 	.byte	0x04, 0x17
        /*003a*/ 	.short	(.L_83 - .L_82)
.L_82:
        /*003c*/ 	.word	0x00000000
        /*0040*/ 	.short	0x0000
        /*0042*/ 	.short	0x0000
        /*0044*/ 	.byte	0x00, 0xf5, 0x21, 0x00


	//----- nvinfo : EIATTR_SPARSE_MMA_MASK
	.align		4
.L_83:
        /*0048*/ 	.byte	0x03, 0x50
        /*004a*/ 	.short	0x0000


	//----- nvinfo : EIATTR_MAXREG_COUNT
	.align		4
        /*004c*/ 	.byte	0x03, 0x1b
        /*004e*/ 	.short	0x00ff


	//----- nvinfo : EIATTR_MERCURY_ISA_VERSION
	.align		4
        /*0050*/ 	.byte	0x03, 0x5f
        /*0052*/ 	.short	0x0101


	//----- nvinfo : EIATTR_VRC_CTA_INIT_COUNT
	.align		4
        /*0054*/ 	.byte	0x02, 0x4a
	.zero		1
	.zero		1


	//----- nvinfo : EIATTR_EXIT_INSTR_OFFSETS
	.align		4
        /*0058*/ 	.byte	0x04, 0x1c
        /*005a*/ 	.short	(.L_85 - .L_84)


	//   ....[0]....
.L_84:
        /*005c*/ 	.word	0x00000070


	//   ....[1]....
        /*0060*/ 	.word	0x000000e0


	//   ....[2]....
        /*0064*/ 	.word	0x00000150


	//----- nvinfo : EIATTR_CBANK_PARAM_SIZE
	.align		4
.L_85:
        /*0068*/ 	.byte	0x03, 0x19
        /*006a*/ 	.short	0x0014


	//----- nvinfo : EIATTR_PARAM_CBANK
	.align		4
        /*006c*/ 	.byte	0x04, 0x0a
        /*006e*/ 	.short	(.L_87 - .L_86)
	.align		4
.L_86:
        /*0070*/ 	.word	index@(.nv.constant0._Z11matrix_fillPfiif)
        /*0074*/ 	.short	0x0380
        /*0076*/ 	.short	0x0014


	//----- nvinfo : EIATTR_SW_WAR
	.align		4
.L_87:
        /*0078*/ 	.byte	0x04, 0x36
        /*007a*/ 	.short	(.L_89 - .L_88)
.L_88:
        /*007c*/ 	.word	0x00000008
.L_89:


//--------------------- .nv.callgraph             --------------------------
	.section	.nv.callgraph,"",@"SHT_CUDA_CALLGRAPH"
	.align	4
	.sectionentsize	8
	.align		4
        /*0000*/ 	.word	0x00000000
	.align		4
        /*0004*/ 	.word	0xffffffff
	.align		4
        /*0008*/ 	.word	0x00000000
	.align		4
        /*000c*/ 	.word	0xfffffffe
	.align		4
        /*0010*/ 	.word	0x00000000
	.align		4
        /*0014*/ 	.word	0xfffffffd
	.align		4
        /*0018*/ 	.word	0x00000000
	.align		4
        /*001c*/ 	.word	0xfffffffc


//--------------------- .text._Z17matrix_mul_sharedPfS_S_iiiii --------------------------
	.section	.text._Z17matrix_mul_sharedPfS_S_iiiii,"ax",@progbits
	.align	128
        .global         _Z17matrix_mul_sharedPfS_S_iiiii
        .type           _Z17matrix_mul_sharedPfS_S_iiiii,@function
        .size           _Z17matrix_mul_sharedPfS_S_iiiii,(.L_x_12 - _Z17matrix_mul_sharedPfS_S_iiiii)
        .other          _Z17matrix_mul_sharedPfS_S_iiiii,@"STO_CUDA_ENTRY STV_DEFAULT"
_Z17matrix_mul_sharedPfS_S_iiiii:
.text._Z17matrix_mul_sharedPfS_S_iiiii:
[----:B------:R-:W-:Y:S01]  /*0000*/  LDC R1, c[0x0][0x37c] ;  /* 0x0000df00ff017b82 */ /* 0x000fe20000000800 */
[----:B------:R-:W0:Y:S01]  /*0010*/  S2R R7, SR_CTAID.Y ;  /* 0x0000000000077919 */ /* 0x000e220000002600 */
[----:B------:R-:W0:Y:S01]  /*0020*/  LDCU UR4, c[0x0][0x364] ;  /* 0x00006c80ff0477ac */ /* 0x000e220008000800 */
[----:B------:R-:W0:Y:S01]  /*0030*/  S2R R0, SR_TID.Y ;  /* 0x0000000000007919 */ /* 0x000e220000002200 */
[----:B------:R-:W1:Y:S01]  /*0040*/  LDCU UR5, c[0x0][0x398] ;  /* 0x00007300ff0577ac */ /* 0x000e620008000800 */
[----:B0-----:R-:W-:-:S05]  /*0050*/  IMAD R7, R7, UR4, R0 ;  /* 0x0000000407077c24 */ /* 0x001fca000f8e0200 */
[----:B-1----:R-:W-:-:S13]  /*0060*/  ISETP.GE.AND P0, PT, R7, UR5, PT ;  /* 0x0000000507007c0c */ /* 0x002fda000bf06270 */
[----:B------:R-:W-:Y:S05]  /*0070*/  @P0 EXIT ;  /* 0x000000000000094d */ /* 0x000fea0003800000 */
[----:B------:R-:W0:Y:S01]  /*0080*/  S2R R4, SR_CTAID.X ;  /* 0x0000000000047919 */ /* 0x000e220000002500 */
[----:B------:R-:W1:Y:S01]  /*0090*/  LDC.64 R2, c[0x0][0x3a0] ;  /* 0x0000e800ff027b82 */ /* 0x000e620000000a00 */
[----:B------:R-:W0:Y:S01]  /*00a0*/  LDCU UR4, c[0x0][0x370] ;  /* 0x00006e00ff0477ac */ /* 0x000e220008000800 */
[----:B------:R-:W2:Y:S01]  /*00b0*/  S2R R6, SR_TID.X ;  /* 0x0000000000067919 */ /* 0x000ea20000002100 */
[----:B------:R-:W2:Y:S05]  /*00c0*/  LDCU UR5, c[0x0][0x360] ;  /* 0x00006c00ff0577ac */ /* 0x000eaa0008000800 */
[----:B------:R-:W3:Y:S01]  /*00d0*/  LDC R0, c[0x0][0x39c] ;  /* 0x0000e700ff007b82 */ /* 0x000ee20000000800 */
[----:B-1----:R-:W-:Y:S01]  /*00e0*/  ISETP.GE.AND P0, PT, R2, 0x1, PT ;  /* 0x000000010200780c */ /* 0x002fe20003f06270 */
[----:B0-----:R-:W-:-:S04]  /*00f0*/  IMAD R3, R3, UR4, R4 ;  /* 0x0000000403037c24 */ /* 0x001fc8000f8e0204 */
[----:B--2---:R-:W-:-:S05]  /*0100*/  IMAD R3, R3, UR5, R6 ;  /* 0x0000000503037c24 */ /* 0x004fca000f8e0206 */
[----:B---3--:R-:W-:-:S13]  /*0110*/  ISETP.GE.OR P0, PT, R3, R0, !P0 ;  /* 0x000000000300720c */ /* 0x008fda0004706670 */
[----:B------:R-:W-:Y:S05]  /*0120*/  @P0 EXIT ;  /* 0x000000000000094d */ /* 0x000fea0003800000 */
[----:B------:R-:W0:Y:S01]  /*0130*/  LDC.64 R4, c[0x0][0x390] ;  /* 0x0000e400ff047b82 */ /* 0x000e220000000a00 */
[----:B------:R-:W1:Y:S01]  /*0140*/  LDCU.64 UR4, c[0x0][0x358] ;  /* 0x00006b00ff0477ac */ /* 0x000e620008000a00 */
[C---:B------:R-:W-:Y:S01]  /*0150*/  ISETP.GE.U32.AND P1, PT, R2.reuse, 0x8, PT ;  /* 0x000000080200780c */ /* 0x040fe20003f26070 */
[C---:B------:R-:W-:Y:S01]  /*0160*/  IMAD R9, R7.reuse, R0, R3 ;  /* 0x0000000007097224 */ /* 0x040fe200078e0203 */
[----:B------:R-:W-:Y:S01]  /*0170*/  LOP3.LUT R18, R2, 0x7, RZ, 0xc0, !PT ;  /* 0x0000000702127812 */ /* 0x000fe200078ec0ff */
[----:B------:R-:W-:-:S03]  /*0180*/  IMAD R8, R7, R2, RZ ;  /* 0x0000000207087224 */ /* 0x000fc600078e02ff */
[----:B------:R-:W-:Y:S01]  /*0190*/  ISETP.NE.AND P0, PT, R18, RZ, PT ;  /* 0x000000ff1200720c */ /* 0x000fe20003f05270 */
[----:B0-----:R-:W-:-:S04]  /*01a0*/  IMAD.WIDE R4, R9, 0x4, R4 ;  /* 0x0000000409047825 */ /* 0x001fc800078e0204 */
[----:B------:R-:W-:Y:S01]  /*01b0*/  HFMA2 R9, -RZ, RZ, 0, 0 ;  /* 0x00000000ff097431 */ /* 0x000fe200000001ff */
[----:B-1----:R0:W5:Y:S01]  /*01c0*/  LDG.E R13, desc[UR4][R4.64] ;  /* 0x00000004040d7981 */ /* 0x002162000c1e1900 */
[----:B------:R-:W-:Y:S06]  /*01d0*/  @!P1 BRA `(.L_x_0) ;  /* 0x0000000000d89947 */ /* 0x000fec0003800000 */
[----:B------:R-:W1:Y:S01]  /*01e0*/  LDC.64 R6, c[0x0][0x380] ;  /* 0x0000e000ff067b82 */ /* 0x000e620000000a00 */
[----:B------:R-:W-:Y:S02]  /*01f0*/  LOP3.LUT R9, R2, 0x7ffffff8, RZ, 0xc0, !PT ;  /* 0x7ffffff802097812 */ /* 0x000fe400078ec0ff */
[----:B------:R-:W-:Y:S02]  /*0200*/  MOV R11, R3 ;  /* 0x00000003000b7202 */ /* 0x000fe40000000f00 */
[----:B------:R-:W-:Y:S01]  /*0210*/  IADD3 R10, PT, PT, -R9, RZ, RZ ;  /* 0x000000ff090a7210 */ /* 0x000fe20007ffe1ff */
[----:B-1----:R-:W-:-:S03]  /*0220*/  IMAD.WIDE.U32 R6, R8, 0x4, R6 ;  /* 0x0000000408067825 */ /* 0x002fc600078e0006 */
[----:B------:R-:W-:-:S04]  /*0230*/  IADD3 R6, P1, PT, R6, 0x10, RZ ;  /* 0x0000001006067810 */ /* 0x000fc80007f3e0ff */
[----:B------:R-:W-:-:S09]  /*0240*/  IADD3.X R7, PT, PT, RZ, R7, RZ, P1, !PT ;  /* 0x00000007ff077210 */ /* 0x000fd20000ffe4ff */
.L_x_1:
[----:B------:R-:W1:Y:S01]  /*0250*/  LDC.64 R14, c[0x0][0x388] ;  /* 0x0000e200ff0e7b82 */ /* 0x000e620000000a00 */
[----:B--2---:R-:W2:Y:S01]  /*0260*/  LDG.E R12, desc[UR4][R6.64+-0x10] ;  /* 0xfffff004060c7981 */ /* 0x004ea2000c1e1900 */
[----:B-1----:R-:W-:-:S05]  /*0270*/  IMAD.WIDE R14, R11, 0x4, R14 ;  /* 0x000000040b0e7825 */ /* 0x002fca00078e020e */
[----:B------:R-:W2:Y:S02]  /*0280*/  LDG.E R16, desc[UR4][R14.64] ;  /* 0x000000040e107981 */ /* 0x000ea4000c1e1900 */
[----:B--2--5:R-:W-:Y:S01]  /*0290*/  FFMA R19, R12, R16, R13 ;  /* 0x000000100c137223 */ /* 0x024fe2000000000d */
[----:B------:R-:W-:-:S04]  /*02a0*/  IMAD.WIDE R12, R0, 0x4, R14 ;  /* 0x00000004000c7825 */ /* 0x000fc800078e020e */
[----:B------:R1:W-:Y:S04]  /*02b0*/  STG.E desc[UR4][R4.64], R19 ;  /* 0x0000001304007986 */ /* 0x0003e8000c101904 */
[----:B------:R-:W2:Y:S04]  /*02c0*/  LDG.E R16, desc[UR4][R6.64+-0xc] ;  /* 0xfffff40406107981 */ /* 0x000ea8000c1e1900 */
[----:B------:R-:W2:Y:S02]  /*02d0*/  LDG.E R17, desc[UR4][R12.64] ;  /* 0x000000040c117981 */ /* 0x000ea4000c1e1900 */
[----:B--2---:R-:W-:Y:S01]  /*02e0*/  FFMA R21, R16, R17, R19 ;  /* 0x0000001110157223 */ /* 0x004fe20000000013 */
[----:B------:R-:W-:-:S04]  /*02f0*/  IMAD.WIDE R16, R0, 0x4, R12 ;  /* 0x0000000400107825 */ /* 0x000fc800078e020c */
[----:B------:R2:W-:Y:S04]  /*0300*/  STG.E desc[UR4][R4.64], R21 ;  /* 0x0000001504007986 */ /* 0x0005e8000c101904 */
[----:B------:R-:W3:Y:S04]  /*0310*/  LDG.E R20, desc[UR4][R6.64+-0x8] ;  /* 0xfffff80406147981 */ /* 0x000ee8000c1e1900 */
[----:B------:R-:W3:Y:S01]  /*0320*/  LDG.E R22, desc[UR4][R16.64] ;  /* 0x0000000410167981 */ /* 0x000ee2000c1e1900 */
[----:B------:R-:W-:-:S04]  /*0330*/  IMAD.WIDE R14, R0, 0x4, R16 ;  /* 0x00000004000e7825 */ /* 0x000fc800078e0210 */
[----:B---3--:R-:W-:-:S05]  /*0340*/  FFMA R23, R20, R22, R21 ;  /* 0x0000001614177223 */ /* 0x008fca0000000015 */
[----:B------:R3:W-:Y:S04]  /*0350*/  STG.E desc[UR4][R4.64], R23 ;  /* 0x0000001704007986 */ /* 0x0007e8000c101904 */
[----:B------:R-:W4:Y:S04]  /*0360*/  LDG.E R20, desc[UR4][R6.64+-0x4] ;  /* 0xfffffc0406147981 */ /* 0x000f28000c1e1900 */
[----:B-1----:R-:W4:Y:S01]  /*0370*/  LDG.E R19, desc[UR4][R14.64] ;  /* 0x000000040e137981 */ /* 0x002f22000c1e1900 */
[----:B------:R-:W-:-:S04]  /*0380*/  IMAD.WIDE R12, R0, 0x4, R14 ;  /* 0x00000004000c7825 */ /* 0x000fc800078e020e */
[----:B----4-:R-:W-:-:S05]  /*0390*/  FFMA R19, R20, R19, R23 ;  /* 0x0000001314137223 */ /* 0x010fca0000000017 */
[----:B------:R1:W-:Y:S04]  /*03a0*/  STG.E desc[UR4][R4.64], R19 ;  /* 0x0000001304007986 */ /* 0x0003e8000c101904 */
[----:B------:R-:W4:Y:S04]  /*03b0*/  LDG.E R20, desc[UR4][R6.64] ;  /* 0x0000000406147981 */ /* 0x000f28000c1e1900 */
[----:B--2---:R-:W4:Y:S01]  /*03c0*/  LDG.E R21, desc[UR4][R12.64] ;  /* 0x000000040c157981 */ /* 0x004f22000c1e1900 */
[----:B------:R-:W-:-:S04]  /*03d0*/  IMAD.WIDE R16, R0, 0x4, R12 ;  /* 0x0000000400107825 */ /* 0x000fc800078e020c */
[----:B----4-:R-:W-:-:S05]  /*03e0*/  FFMA R25, R20, R21, R19 ;  /* 0x0000001514197223 */ /* 0x010fca0000000013 */
[----:B------:R2:W-:Y:S04]  /*03f0*/  STG.E desc[UR4][R4.64], R25 ;  /* 0x0000001904007986 */ /* 0x0005e8000c101904 */
[----:B------:R-:W3:Y:S04]  /*0400*/  LDG.E R20, desc[UR4][R6.64+0x4] ;  /* 0x0000040406147981 */ /* 0x000ee8000c1e1900 */
[----:B------:R-:W3:Y:S01]  /*0410*/  LDG.E R21, desc[UR4][R16.64] ;  /* 0x0000000410157981 */ /* 0x000ee2000c1e1900 */
[----:B------:R-:W-:-:S04]  /*0420*/  IMAD.WIDE R14, R0, 0x4, R16 ;  /* 0x00000004000e7825 */ /* 0x000fc800078e0210 */
[----:B---3--:R-:W-:-:S05]  /*0430*/  FFMA R23, R20, R21, R25 ;  /* 0x0000001514177223 */ /* 0x008fca0000000019 */
[----:B------:R2:W-:Y:S04]  /*0440*/  STG.E desc[UR4][R4.64], R23 ;  /* 0x0000001704007986 */ /* 0x0005e8000c101904 */
[----:B------:R-:W3:Y:S04]  /*0450*/  LDG.E R20, desc[UR4][R6.64+0x8] ;  /* 0x0000080406147981 */ /* 0x000ee8000c1e1900 */
[----:B-1----:R-:W3:Y:S01]  /*0460*/  LDG.E R19, desc[UR4][R14.64] ;  /* 0x000000040e137981 */ /* 0x002ee2000c1e1900 */
[----:B------:R-:W-:Y:S01]  /*0470*/  IADD3 R10, PT, PT, R10, 0x8, RZ ;  /* 0x000000080a0a7810 */ /* 0x000fe20007ffe0ff */
[----:B---3--:R-:W-:Y:S01]  /*0480*/  FFMA R19, R20, R19, R23 ;  /* 0x0000001314137223 */ /* 0x008fe20000000017 */
[----:B------:R-:W-:-:S04]  /*0490*/  IMAD.WIDE R20, R0, 0x4, R14 ;  /* 0x0000000400147825 */ /* 0x000fc800078e020e */
[----:B------:R2:W-:Y:S04]  /*04a0*/  STG.E desc[UR4][R4.64], R19 ;  /* 0x0000001304007986 */ /* 0x0005e8000c101904 */
[----:B------:R-:W3:Y:S04]  /*04b0*/  LDG.E R20, desc[UR4][R20.64] ;  /* 0x0000000414147981 */ /* 0x000ee8000c1e1900 */
[----:B------:R1:W3:Y:S01]  /*04c0*/  LDG.E R12, desc[UR4][R6.64+0xc] ;  /* 0x00000c04060c7981 */ /* 0x0002e2000c1e1900 */
[----:B------:R-:W-:Y:S02]  /*04d0*/  ISETP.NE.AND P1, PT, R10, RZ, PT ;  /* 0x000000ff0a00720c */ /* 0x000fe40003f25270 */
[----:B------:R-:W-:-:S02]  /*04e0*/  LEA R11, R0, R11, 0x3 ;  /* 0x0000000b000b7211 */ /* 0x000fc400078e18ff */
[----:B-1----:R-:W-:-:S04]  /*04f0*/  IADD3 R6, P2, PT, R6, 0x20, RZ ;  /* 0x0000002006067810 */ /* 0x002fc80007f5e0ff */
[----:B------:R-:W-:Y:S01]  /*0500*/  IADD3.X R7, PT, PT, RZ, R7, RZ, P2, !PT ;  /* 0x00000007ff077210 */ /* 0x000fe200017fe4ff */
[----:B---3--:R-:W-:-:S05]  /*0510*/  FFMA R13, R12, R20, R19 ;  /* 0x000000140c0d7223 */ /* 0x008fca0000000013 */
[----:B------:R2:W-:Y:S01]  /*0520*/  STG.E desc[UR4][R4.64], R13 ;  /* 0x0000000d04007986 */ /* 0x0005e2000c101904 */
[----:B------:R-:W-:Y:S05]  /*0530*/  @P1 BRA `(.L_x_1) ;  /* 0xfffffffc00441947 */ /* 0x000fea000383ffff */
.L_x_0:
[----:B------:R-:W-:Y:S05]  /*0540*/  @!P0 EXIT ;  /* 0x000000000000894d */ /* 0x000fea0003800000 */
[----:B------:R-:W-:Y:S02]  /*0550*/  ISETP.GE.U32.AND P1, PT, R18, 0x4, PT ;  /* 0x000000041200780c */ /* 0x000fe40003f26070 */
[----:B------:R-:W-:-:S04]  /*0560*/  LOP3.LUT R16, R2, 0x3, RZ, 0xc0, !PT ;  /* 0x0000000302107812 */ /* 0x000fc800078ec0ff */
[----:B------:R-:W-:-:S07]  /*0570*/  ISETP.NE.AND P0, PT, R16, RZ, PT ;  /* 0x000000ff1000720c */ /* 0x000fce0003f05270 */
[----:B------:R-:W-:Y:S06]  /*0580*/  @!P1 BRA `(.L_x_2) ;  /* 0x00000000007c9947 */ /* 0x000fec0003800000 */
[----:B------:R-:W1:Y:S01]  /*0590*/  LDC.64 R14, c[0x0][0x380] ;  /* 0x0000e000ff0e7b82 */ /* 0x000e620000000a00 */
[----:B------:R-:W-:Y:S01]  /*05a0*/  IADD3 R7, PT, PT, R8, R9, RZ ;  /* 0x0000000908077210 */ /* 0x000fe20007ffe0ff */
[----:B------:R-:W-:Y:S01]  /*05b0*/  IMAD R17, R9, R0, R3 ;  /* 0x0000000009117224 */ /* 0x000fe200078e0203 */
[----:B------:R-:W3:Y:S05]  /*05c0*/  LDCU.64 UR6, c[0x0][0x380] ;  /* 0x00007000ff0677ac */ /* 0x000eea0008000a00 */
[----:B------:R-:W4:Y:S01]  /*05d0*/  LDC.64 R10, c[0x0][0x388] ;  /* 0x0000e200ff0a7b82 */ /* 0x000f220000000a00 */
[----:B-1----:R-:W-:-:S06]  /*05e0*/  IMAD.WIDE.U32 R14, R7, 0x4, R14 ;  /* 0x00000004070e7825 */ /* 0x002fcc00078e000e */
[----:B------:R-:W2:Y:S01]  /*05f0*/  LDG.E R14, desc[UR4][R14.64] ;  /* 0x000000040e0e7981 */ /* 0x000ea2000c1e1900 */
[----:B----4-:R-:W-:-:S05]  /*0600*/  IMAD.WIDE R10, R17, 0x4, R10 ;  /* 0x00000004110a7825 */ /* 0x010fca00078e020a */
[----:B------:R-:W2:Y:S01]  /*0610*/  LDG.E R12, desc[UR4][R10.64] ;  /* 0x000000040a0c7981 */ /* 0x000ea2000c1e1900 */
[----:B------:R-:W-:-:S04]  /*0620*/  IADD3 R7, P1, PT, R8, R9, RZ ;  /* 0x0000000908077210 */ /* 0x000fc80007f3e0ff */
[----:B------:R-:W-:Y:S02]  /*0630*/  IADD3.X R18, PT, PT, RZ, RZ, RZ, P1, !PT ;  /* 0x000000ffff127210 */ /* 0x000fe40000ffe4ff */
[----:B---3--:R-:W-:-:S04]  /*0640*/  LEA R6, P1, R7, UR6, 0x2 ;  /* 0x0000000607067c11 */ /* 0x008fc8000f8210ff */
[----:B------:R-:W-:Y:S01]  /*0650*/  LEA.HI.X R7, R7, UR7, R18, 0x2, P1 ;  /* 0x0000000707077c11 */ /* 0x000fe200088f1412 */
[----:B--2--5:R-:W-:Y:S01]  /*0660*/  FFMA R17, R14, R12, R13 ;  /* 0x0000000c0e117223 */ /* 0x024fe2000000000d */
[----:B------:R-:W-:-:S04]  /*0670*/  IMAD.WIDE R12, R0, 0x4, R10 ;  /* 0x00000004000c7825 */ /* 0x000fc800078e020a */
[----:B------:R1:W-:Y:S04]  /*0680*/  STG.E desc[UR4][R4.64], R17 ;  /* 0x0000001104007986 */ /* 0x0003e8000c101904 */
[----:B------:R-:W2:Y:S04]  /*0690*/  LDG.E R18, desc[UR4][R12.64] ;  /* 0x000000040c127981 */ /* 0x000ea8000c1e1900 */
[----:B------:R-:W2:Y:S01]  /*06a0*/  LDG.E R14, desc[UR4][R6.64+0x4] ;  /* 0x00000404060e7981 */ /* 0x000ea2000c1e1900 */
[----:B------:R-:W-:-:S04]  /*06b0*/  IMAD.WIDE R10, R0, 0x4, R12 ;  /* 0x00000004000a7825 */ /* 0x000fc800078e020c */
[----:B--2---:R-:W-:-:S05]  /*06c0*/  FFMA R19, R14, R18, R17 ;  /* 0x000000120e137223 */ /* 0x004fca0000000011 */
[----:B------:R1:W-:Y:S04]  /*06d0*/  STG.E desc[UR4][R4.64], R19 ;  /* 0x0000001304007986 */ /* 0x0003e8000c101904 */
[----:B------:R-:W2:Y:S04]  /*06e0*/  LDG.E R14, desc[UR4][R6.64+0x8] ;  /* 0x00000804060e7981 */ /* 0x000ea8000c1e1900 */
[----:B------:R-:W2:Y:S02]  /*06f0*/  LDG.E R15, desc[UR4][R10.64] ;  /* 0x000000040a0f7981 */ /* 0x000ea4000c1e1900 */
[----:B--2---:R-:W-:Y:S01]  /*0700*/  FFMA R21, R14, R15, R19 ;  /* 0x0000000f0e157223 */ /* 0x004fe20000000013 */
[----:B------:R-:W-:-:S04]  /*0710*/  IMAD.WIDE R14, R0, 0x4, R10 ;  /* 0x00000004000e7825 */ /* 0x000fc800078e020a */
[----:B------:R1:W-:Y:S04]  /*0720*/  STG.E desc[UR4][R4.64], R21 ;  /* 0x0000001504007986 */ /* 0x0003e8000c101904 */
[----:B------:R-:W2:Y:S04]  /*0730*/  LDG.E R18, desc[UR4][R6.64+0xc] ;  /* 0x00000c0406127981 */ /* 0x000ea8000c1e1900 */
[----:B------:R-:W2:Y:S01]  /*0740*/  LDG.E R14, desc[UR4][R14.64] ;  /* 0x000000040e0e7981 */ /* 0x000ea2000c1e1900 */
[----:B------:R-:W-:Y:S01]  /*0750*/  IADD3 R9, PT, PT, R9, 0x4, RZ ;  /* 0x0000000409097810 */ /* 0x000fe20007ffe0ff */
[----:B--2---:R-:W-:-:S05]  /*0760*/  FFMA R13, R18, R14, R21 ;  /* 0x0000000e120d7223 */ /* 0x004fca0000000015 */
[----:B------:R1:W-:Y:S02]  /*0770*/  STG.E desc[UR4][R4.64], R13 ;  /* 0x0000000d04007986 */ /* 0x0003e4000c101904 */
.L_x_2:
[----:B------:R-:W-:Y:S05]  /*0780*/  @!P0 EXIT ;  /* 0x000000000000894d */ /* 0x000fea0003800000 */
[----:B------:R-:W-:Y:S02]  /*0790*/  ISETP.NE.AND P1, PT, R16, 0x1, PT ;  /* 0x000000011000780c */ /* 0x000fe40003f25270 */
[----:B------:R-:W-:-:S04]  /*07a0*/  LOP3.LUT R2, R2, 0x1, RZ, 0xc0, !PT ;  /* 0x0000000102027812 */ /* 0x000fc800078ec0ff */
[----:B------:R-:W-:-:S07]  /*07b0*/  ISETP.NE.U32.AND P0, PT, R2, 0x1, PT ;  /* 0x000000010200780c */ /* 0x000fce0003f05070 */
[----:B------:R-:W-:Y:S06]  /*07c0*/  @!P1 BRA `(.L_x_3) ;  /* 0x0000000000549947 */ /* 0x000fec0003800000 */
[----:B------:R-:W3:Y:S01]  /*07d0*/  LDC.64 R6, c[0x0][0x380] ;  /* 0x0000e000ff067b82 */ /* 0x000ee20000000a00 */
[----:B------:R-:W-:Y:S01]  /*07e0*/  IADD3 R11, PT, PT, R8, R9, RZ ;  /* 0x00000009080b7210 */ /* 0x000fe20007ffe0ff */
[----:B-1----:R-:W-:Y:S01]  /*07f0*/  IMAD R17, R9, R0, R3 ;  /* 0x0000000009117224 */ /* 0x002fe200078e0203 */
[----:B------:R-:W1:Y:S05]  /*0800*/  LDCU.64 UR6, c[0x0][0x380] ;  /* 0x00007000ff0677ac */ /* 0x000e6a0008000a00 */
[----:B------:R-:W4:Y:S01]  /*0810*/  LDC.64 R14, c[0x0][0x388] ;  /* 0x0000e200ff0e7b82 */ /* 0x000f220000000a00 */
[----:B---3--:R-:W-:-:S06]  /*0820*/  IMAD.WIDE.U32 R10, R11, 0x4, R6 ;  /* 0x000000040b0a7825 */ /* 0x008fcc00078e0006 */
[----:B------:R-:W2:Y:S01]  /*0830*/  LDG.E R10, desc[UR4][R10.64] ;  /* 0x000000040a0a7981 */ /* 0x000ea2000c1e1900 */
[----:B----4-:R-:W-:-:S05]  /*0840*/  IMAD.WIDE R14, R17, 0x4, R14 ;  /* 0x00000004110e7825 */ /* 0x010fca00078e020e */
[----:B------:R-:W2:Y:S01]  /*0850*/  LDG.E R2, desc[UR4][R14.64] ;  /* 0x000000040e027981 */ /* 0x000ea2000c1e1900 */
[----:B------:R-:W-:-:S04]  /*0860*/  IADD3 R7, P1, PT, R8, R9, RZ ;  /* 0x0000000908077210 */ /* 0x000fc80007f3e0ff */
[----:B------:R-:W-:Y:S02]  /*0870*/  IADD3.X R12, PT, PT, RZ, RZ, RZ, P1, !PT ;  /* 0x000000ffff0c7210 */ /* 0x000fe40000ffe4ff */
[----:B-1----:R-:W-:Y:S01]  /*0880*/  LEA R6, P1, R7, UR6, 0x2 ;  /* 0x0000000607067c11 */ /* 0x002fe2000f8210ff */
[----:B------:R-:W-:-:S03]  /*0890*/  IMAD.WIDE R16, R0, 0x4, R14 ;  /* 0x0000000400107825 */ /* 0x000fc600078e020e */
[----:B------:R-:W-:Y:S01]  /*08a0*/  LEA.HI.X R7, R7, UR7, R12, 0x2, P1 ;  /* 0x0000000707077c11 */ /* 0x000fe200088f140c */
[----:B--2--5:R-:W-:-:S05]  /*08b0*/  FFMA R19, R10, R2, R13 ;  /* 0x000000020a137223 */ /* 0x024fca000000000d */
[----:B------:R3:W-:Y:S04]  /*08c0*/  STG.E desc[UR4][R4.64], R19 ;  /* 0x0000001304007986 */ /* 0x0007e8000c101904 */
[----:B------:R-:W2:Y:S04]  /*08d0*/  LDG.E R16, desc[UR4][R16.64] ;  /* 0x0000000410107981 */ /* 0x000ea8000c1e1900 */
[----:B------:R-:W2:Y:S01]  /*08e0*/  LDG.E R6, desc[UR4][R6.64+0x4] ;  /* 0x0000040406067981 */ /* 0x000ea2000c1e1900 */
[----:B------:R-:W-:Y:S01]  /*08f0*/  IADD3 R9, PT, PT, R9, 0x2, RZ ;  /* 0x0000000209097810 */ /* 0x000fe20007ffe0ff */
[----:B--2---:R-:W-:-:S05]  /*0900*/  FFMA R13, R6, R16, R19 ;  /* 0x00000010060d7223 */ /* 0x004fca0000000013 */
[----:B------:R3:W-:Y:S02]  /*0910*/  STG.E desc[UR4][R4.64], R13 ;  /* 0x0000000d04007986 */ /* 0x0007e4000c101904 */
.L_x_3:
[----:B------:R-:W-:Y:S05]  /*0920*/  @P0 EXIT ;  /* 0x000000000000094d */ /* 0x000fea0003800000 */
[----:B------:R-:W4:Y:S01]  /*0930*/  LDC.64 R6, c[0x0][0x380] ;  /* 0x0000e000ff067b82 */ /* 0x000f220000000a00 */
[----:B------:R-:W-:Y:S01]  /*0940*/  IADD3 R15, PT, PT, R8, R9, RZ ;  /* 0x00000009080f7210 */ /* 0x000fe20007ffe0ff */
[----:B------:R-:W-:-:S06]  /*0950*/  IMAD R9, R9, R0, R3 ;  /* 0x0000000009097224 */ /* 0x000fcc00078e0203 */
[----:B------:R-:W0:Y:S01]  /*0960*/  LDC.64 R10, c[0x0][0x388] ;  /* 0x0000e200ff0a7b82 */ /* 0x000e220000000a00 */
[----:B----4-:R-:W-:-:S06]  /*0970*/  IMAD.WIDE.U32 R2, R15, 0x4, R6 ;  /* 0x000000040f027825 */ /* 0x010fcc00078e0006 */
[----:B------:R-:W1:Y:S01]  /*0980*/  LDG.E R2, desc[UR4][R2.64] ;  /* 0x0000000402027981 */ /* 0x000e62000c1e1900 */
[----:B0-----:R-:W-:-:S06]  /*0990*/  IMAD.WIDE R6, R9, 0x4, R10 ;  /* 0x0000000409067825 */ /* 0x001fcc00078e020a */
[----:B------:R-:W1:Y:S02]  /*09a0*/  LDG.E R6, desc[UR4][R6.64] ;  /* 0x0000000406067981 */ /* 0x000e64000c1e1900 */
[----:B-123-5:R-:W-:-:S05]  /*09b0*/  FFMA R13, R2, R6, R13 ;  /* 0x00000006020d7223 */ /* 0x02efca000000000d */
[----:B------:R-:W-:Y:S01]  /*09c0*/  STG.E desc[UR4][R4.64], R13 ;  /* 0x0000000d04007986 */ /* 0x000fe2000c101904 */
[----:B------:R-:W-:Y:S05]  /*09d0*/  EXIT ;  /* 0x000000000000794d */ /* 0x000fea0003800000 */
.L_x_4:
[----:B------:R-:W-:-:S00]  /*09e0*/  BRA `(.L_x_4) ;  /* 0xfffffffc00fc7947 */ /* 0x000fc0000383ffff */
[----:B------:R-:W-:-:S00]  /*09f0*/  NOP ;  /* 0x0000000000007918 */ /* 0x000fc00000000000 */
        /* <DEDUP_REMOVED lines=8> */
.L_x_12:


//--------------------- .text._Z10matrix_mulPfS_S_i --------------------------
	.section	.text._Z10matrix_mulPfS_S_i,"ax",@progbits
	.align	128
        .global         _Z10matrix_mulPfS_S_i
        .type           _Z10matrix_mulPfS_S_i,@function
        .size           _Z10matrix_mulPfS_S_i,(.L_x_13 - _Z10matrix_mulPfS_S_i)
        .other          _Z10matrix_mulPfS_S_i,@"STO_CUDA_ENTRY STV_DEFAULT"
_Z10matrix_mulPfS_S_i:
.text._Z10matrix_mulPfS_S_i:
[----:B------:R-:W-:Y:S08]  /*0000*/  LDC R1, c[0x0][0x37c] ;  /* 0x0000df00ff017b82 */ /* 0x000ff00000000800 */
[----:B------:R-:W0:Y:S01]  /*0010*/  LDC R0, c[0x0][0x398] ;  /* 0x0000e600ff007b82 */ /* 0x000e220000000800 */
[----:B------:R-:W1:Y:S01]  /*0020*/  S2R R8, SR_CTAID.X ;  /* 0x0000000000087919 */ /* 0x000e620000002500 */
[----:B------:R-:W2:Y:S01]  /*0030*/  LDCU UR4, c[0x0][0x360] ;  /* 0x00006c00ff0477ac */ /* 0x000ea20008000800 */
[----:B------:R-:W1:Y:S05]  /*0040*/  S2R R3, SR_TID.X ;  /* 0x0000000000037919 */ /* 0x000e6a0000002100 */
[----:B------:R-:W2:Y:S01]  /*0050*/  LDC R9, c[0x0][0x370] ;  /* 0x0000dc00ff097b82 */ /* 0x000ea20000000800 */
[----:B0-----:R-:W-:Y:S01]  /*0060*/  ISETP.GE.AND P0, PT, R0, RZ, PT ;  /* 0x000000ff0000720c */ /* 0x001fe20003f06270 */
[----:B--2---:R-:W-:-:S02]  /*0070*/  IMAD R9, R9, UR4, RZ ;  /* 0x0000000409097c24 */ /* 0x004fc4000f8e02ff */
[----:B-1----:R-:W-:-:S10]  /*0080*/  IMAD R8, R8, UR4, R3 ;  /* 0x0000000408087c24 */ /* 0x002fd4000f8e0203 */
[----:B------:R-:W-:Y:S05]  /*0090*/  @!P0 EXIT ;  /* 0x000000000000894d */ /* 0x000fea0003800000 */
[----:B------:R-:W0:Y:S01]  /*00a0*/  S2R R4, SR_TID.Y ;  /* 0x0000000000047919 */ /* 0x000e220000002200 */
[----:B------:R-:W0:Y:S01]  /*00b0*/  S2UR UR4, SR_CTAID.Y ;  /* 0x00000000000479c3 */ /* 0x000e220000002600 */
[----:B------:R-:W1:Y:S01]  /*00c0*/  LDCU.64 UR6, c[0x0][0x358] ;  /* 0x00006b00ff0677ac */ /* 0x000e620008000a00 */
[C---:B------:R-:W-:Y:S01]  /*00d0*/  ISETP.GE.U32.AND P1, PT, R0.reuse, 0x7, PT ;  /* 0x000000070000780c */ /* 0x040fe20003f26070 */
[----:B------:R-:W-:Y:S01]  /*00e0*/  HFMA2 R12, -RZ, RZ, 0, 0 ;  /* 0x00000000ff0c7431 */ /* 0x000fe200000001ff */
[----:B------:R-:W-:-:S04]  /*00f0*/  IADD3 R10, PT, PT, R0, 0x1, RZ ;  /* 0x00000001000a7810 */ /* 0x000fc80007ffe0ff */
[----:B------:R-:W0:Y:S01]  /*0100*/  LDC R5, c[0x0][0x364] ;  /* 0x0000d900ff057b82 */ /* 0x000e220000000800 */
[----:B------:R-:W-:-:S04]  /*0110*/  LOP3.LUT R20, R10, 0x7, RZ, 0xc0, !PT ;  /* 0x000000070a147812 */ /* 0x000fc800078ec0ff */
[----:B------:R-:W-:-:S03]  /*0120*/  ISETP.NE.AND P0, PT, R20, RZ, PT ;  /* 0x000000ff1400720c */ /* 0x000fc60003f05270 */
[----:B------:R-:W2:Y:S01]  /*0130*/  LDC.64 R2, c[0x0][0x390] ;  /* 0x0000e400ff027b82 */ /* 0x000ea20000000a00 */
[----:B0-----:R-:W-:-:S04]  /*0140*/  IMAD R4, R5, UR4, R4 ;  /* 0x0000000405047c24 */ /* 0x001fc8000f8e0204 */
[----:B------:R-:W-:-:S05]  /*0150*/  IMAD R11, R9, R4, RZ ;  /* 0x00000004090b7224 */ /* 0x000fca00078e02ff */
[----:B------:R-:W-:-:S05]  /*0160*/  IADD3 R5, PT, PT, R8, R11, RZ ;  /* 0x0000000b08057210 */ /* 0x000fca0007ffe0ff */
[----:B--2---:R-:W-:-:S05]  /*0170*/  IMAD.WIDE R2, R5, 0x4, R2 ;  /* 0x0000000405027825 */ /* 0x004fca00078e0202 */
[----:B-1----:R0:W5:Y:S01]  /*0180*/  LDG.E R17, desc[UR6][R2.64] ;  /* 0x0000000602117981 */ /* 0x002162000c1e1900 */
[----:B------:R-:W-:Y:S05]  /*0190*/  @!P1 BRA `(.L_x_5) ;  /* 0x0000000000e09947 */ /* 0x000fea0003800000 */
[----:B------:R-:W1:Y:S01]  /*01a0*/  LDCU.64 UR4, c[0x0][0x380] ;  /* 0x00007000ff0477ac */ /* 0x000e620008000a00 */
[----:B------:R-:W-:Y:S02]  /*01b0*/  LOP3.LUT R12, R10, 0xfffffff8, RZ, 0xc0, !PT ;  /* 0xfffffff80a0c7812 */ /* 0x000fe400078ec0ff */
[----:B------:R-:W-:Y:S02]  /*01c0*/  MOV R15, R11 ;  /* 0x0000000b000f7202 */ /* 0x000fe40000000f00 */
[----:B------:R-:W-:Y:S02]  /*01d0*/  MOV R14, R8 ;  /* 0x00000008000e7202 */ /* 0x000fe40000000f00 */
[----:B------:R-:W-:Y:S01]  /*01e0*/  IADD3 R13, PT, PT, -R12, RZ, RZ ;  /* 0x000000ff0c0d7210 */ /* 0x000fe20007ffe1ff */
[----:B-1----:R-:W-:-:S04]  /*01f0*/  UIADD3 UR4, UP0, UPT, UR4, 0x10, URZ ;  /* 0x0000001004047890 */ /* 0x002fc8000ff1e0ff */
[----:B------:R-:W-:-:S12]  /*0200*/  UIADD3.X UR5, UPT, UPT, URZ, UR5, URZ, UP0, !UPT ;  /* 0x00000005ff057290 */ /* 0x000fd800087fe4ff */
.L_x_6:
[----:B------:R-:W1:Y:S01]  /*0210*/  LDC.64 R6, c[0x0][0x388] ;  /* 0x0000e200ff067b82 */ /* 0x000e620000000a00 */
[----:B------:R-:W-:Y:S02]  /*0220*/  MOV R4, UR4 ;  /* 0x0000000400047c02 */ /* 0x000fe40008000f00 */
[----:B------:R-:W-:-:S03]  /*0230*/  MOV R5, UR5 ;  /* 0x0000000500057c02 */ /* 0x000fc60008000f00 */
[----:B------:R-:W-:-:S05]  /*0240*/  IMAD.WIDE R4, R15, 0x4, R4 ;  /* 0x000000040f047825 */ /* 0x000fca00078e0204 */
        /* <DEDUP_REMOVED lines=12> */
[----:B------:R-:W3:Y:S02]  /*0310*/  LDG.E R6, desc[UR6][R18.64] ;  /* 0x0000000612067981 */ /* 0x000ee4000c1e1900 */
[----:B---3--:R-:W-:Y:S01]  /*0320*/  FFMA R25, R22, R6, R23 ;  /* 0x0000000616197223 */ /* 0x008fe20000000017 */
[----:B------:R-:W-:-:S04]  /*0330*/  IMAD.WIDE R6, R9, 0x4, R18 ;  /* 0x0000000409067825 */ /* 0x000fc800078e0212 */
        /* <DEDUP_REMOVED lines=23> */
[----:B------:R-:W3:Y:S01]  /*04b0*/  LDG.E R22, desc[UR6][R22.64] ;  /* 0x0000000616167981 */ /* 0x000ee2000c1e1900 */
[----:B------:R-:W-:Y:S02]  /*04c0*/  ISETP.NE.AND P1, PT, R13, RZ, PT ;  /* 0x000000ff0d00720c */ /* 0x000fe40003f25270 */
[----:B------:R-:W-:-:S02]  /*04d0*/  LEA R14, R9, R14, 0x3 ;  /* 0x0000000e090e7211 */ /* 0x000fc400078e18ff */
[----:B------:R-:W-:Y:S01]  /*04e0*/  IADD3 R15, PT, PT, R15, 0x8, RZ ;  /* 0x000000080f0f7810 */ /* 0x000fe20007ffe0ff */
[----:B---3--:R-:W-:-:S05]  /*04f0*/  FFMA R17, R16, R22, R21 ;  /* 0x0000001610117223 */ /* 0x008fca0000000015 */
[----:B------:R2:W-:Y:S03]  /*0500*/  STG.E desc[UR6][R2.64], R17 ;  /* 0x0000001102007986 */ /* 0x0005e6000c101906 */
[----:B------:R-:W-:Y:S05]  /*0510*/  @P1 BRA `(.L_x_6) ;  /* 0xfffffffc003c1947 */ /* 0x000fea000383ffff */
.L_x_5:
[----:B------:R-:W-:Y:S05]  /*0520*/  @!P0 EXIT ;  /* 0x000000000000894d */ /* 0x000fea0003800000 */
[----:B------:R-:W-:Y:S02]  /*0530*/  ISETP.GE.U32.AND P0, PT, R20, 0x4, PT ;  /* 0x000000041400780c */ /* 0x000fe40003f06070 */
[----:B------:R-:W-:-:S11]  /*0540*/  LOP3.LUT P1, R10, R10, 0x3, RZ, 0xc0, !PT ;  /* 0x000000030a0a7812 */ /* 0x000fd6000782c0ff */
[----:B------:R-:W-:Y:S05]  /*0550*/  @!P0 BRA `(.L_x_7) ;  /* 0x0000000000688947 */ /* 0x000fea0003800000 */
[----:B------:R-:W1:Y:S01]  /*0560*/  LDC.64 R4, c[0x0][0x380] ;  /* 0x0000e000ff047b82 */ /* 0x000e620000000a00 */
[-C--:B------:R-:W-:Y:S01]  /*0570*/  IADD3 R13, PT, PT, R11, R12.reuse, RZ ;  /* 0x0000000c0b0d7210 */ /* 0x080fe20007ffe0ff */
[----:B------:R-:W-:-:S06]  /*0580*/  IMAD R15, R9, R12, R8 ;  /* 0x0000000c090f7224 */ /* 0x000fcc00078e0208 */
[----:B------:R-:W3:Y:S01]  /*0590*/  LDC.64 R6, c[0x0][0x388] ;  /* 0x0000e200ff067b82 */ /* 0x000ee20000000a00 */
[----:B-1----:R-:W-:-:S05]  /*05a0*/  IMAD.WIDE R4, R13, 0x4, R4 ;  /* 0x000000040d047825 */ /* 0x002fca00078e0204 */
[----:B------:R-:W4:Y:S01]  /*05b0*/  LDG.E R14, desc[UR6][R4.64] ;  /* 0x00000006040e7981 */ /* 0x000f22000c1e1900 */
[----:B---3--:R-:W-:-:S05]  /*05c0*/  IMAD.WIDE R6, R15, 0x4, R6 ;  /* 0x000000040f067825 */ /* 0x008fca00078e0206 */
[----:B------:R-:W4:Y:S02]  /*05d0*/  LDG.E R13, desc[UR6][R6.64] ;  /* 0x00000006060d7981 */ /* 0x000f24000c1e1900 */
[----:B----45:R-:W-:Y:S01]  /*05e0*/  FFMA R13, R14, R13, R17 ;  /* 0x0000000d0e0d7223 */ /* 0x030fe20000000011 */
[----:B------:R-:W-:-:S04]  /*05f0*/  IMAD.WIDE R14, R9, 0x4, R6 ;  /* 0x00000004090e7825 */ /* 0x000fc800078e0206 */
[----:B------:R1:W-:Y:S04]  /*0600*/  STG.E desc[UR6][R2.64], R13 ;  /* 0x0000000d02007986 */ /* 0x0003e8000c101906 */
[----:B------:R-:W3:Y:S04]  /*0610*/  LDG.E R16, desc[UR6][R4.64+0x4] ;  /* 0x0000040604107981 */ /* 0x000ee8000c1e1900 */
[----:B--2---:R-:W3:Y:S01]  /*0620*/  LDG.E R17, desc[UR6][R14.64] ;  /* 0x000000060e117981 */ /* 0x004ee2000c1e1900 */
[----:B------:R-:W-:-:S04]  /*0630*/  IMAD.WIDE R18, R9, 0x4, R14 ;  /* 0x0000000409127825 */ /* 0x000fc800078e020e */
[----:B---3--:R-:W-:-:S05]  /*0640*/  FFMA R21, R16, R17, R13 ;  /* 0x0000001110157223 */ /* 0x008fca000000000d */
[----:B------:R1:W-:Y:S04]  /*0650*/  STG.E desc[UR6][R2.64], R21 ;  /* 0x0000001502007986 */ /* 0x0003e8000c101906 */
[----:B------:R-:W2:Y:S04]  /*0660*/  LDG.E R16, desc[UR6][R4.64+0x8] ;  /* 0x0000080604107981 */ /* 0x000ea8000c1e1900 */
[----:B------:R-:W2:Y:S01]  /*0670*/  LDG.E R17, desc[UR6][R18.64] ;  /* 0x0000000612117981 */ /* 0x000ea2000c1e1900 */
[----:B------:R-:W-:-:S04]  /*0680*/  IMAD.WIDE R6, R9, 0x4, R18 ;  /* 0x0000000409067825 */ /* 0x000fc800078e0212 */
[----:B--2---:R-:W-:-:S05]  /*0690*/  FFMA R23, R16, R17, R21 ;  /* 0x0000001110177223 */ /* 0x004fca0000000015 */
[----:B------:R1:W-:Y:S04]  /*06a0*/  STG.E desc[UR6][R2.64], R23 ;  /* 0x0000001702007986 */ /* 0x0003e8000c101906 */
[----:B------:R-:W2:Y:S04]  /*06b0*/  LDG.E R16, desc[UR6][R4.64+0xc] ;  /* 0x00000c0604107981 */ /* 0x000ea8000c1e1900 */
[----:B------:R-:W2:Y:S01]  /*06c0*/  LDG.E R6, desc[UR6][R6.64] ;  /* 0x0000000606067981 */ /* 0x000ea2000c1e1900 */
[----:B------:R-:W-:Y:S01]  /*06d0*/  IADD3 R12, PT, PT, R12, 0x4, RZ ;  /* 0x000000040c0c7810 */ /* 0x000fe20007ffe0ff */
[----:B--2---:R-:W-:-:S05]  /*06e0*/  FFMA R17, R16, R6, R23 ;  /* 0x0000000610117223 */ /* 0x004fca0000000017 */
[----:B------:R1:W-:Y:S02]  /*06f0*/  STG.E desc[UR6][R2.64], R17 ;  /* 0x0000001102007986 */ /* 0x0003e4000c101906 */
.L_x_7:
[----:B------:R-:W-:Y:S05]  /*0700*/  @!P1 EXIT ;  /* 0x000000000000994d */ /* 0x000fea0003800000 */
[----:B------:R-:W-:Y:S02]  /*0710*/  ISETP.NE.AND P0, PT, R10, 0x1, PT ;  /* 0x000000010a00780c */ /* 0x000fe40003f05270 */
[----:B------:R-:W-:-:S04]  /*0720*/  LOP3.LUT R0, R0, 0x1, RZ, 0xc0, !PT ;  /* 0x0000000100007812 */ /* 0x000fc800078ec0ff */
[----:B------:R-:W-:-:S07]  /*0730*/  ISETP.NE.U32.AND P1, PT, R0, 0x1, PT ;  /* 0x000000010000780c */ /* 0x000fce0003f25070 */
[----:B------:R-:W-:Y:S06]  /*0740*/  @!P0 BRA `(.L_x_8) ;  /* 0x0000000000408947 */ /* 0x000fec0003800000 */
[----:B------:R-:W3:Y:S01]  /*0750*/  LDC.64 R4, c[0x0][0x380] ;  /* 0x0000e000ff047b82 */ /* 0x000ee20000000a00 */
[-C--:B-1----:R-:W-:Y:S01]  /*0760*/  IADD3 R13, PT, PT, R11, R12.reuse, RZ ;  /* 0x0000000c0b0d7210 */ /* 0x082fe20007ffe0ff */
[----:B------:R-:W-:-:S06]  /*0770*/  IMAD R15, R9, R12, R8 ;  /* 0x0000000c090f7224 */ /* 0x000fcc00078e0208 */
[----:B------:R-:W1:Y:S01]  /*0780*/  LDC.64 R6, c[0x0][0x388] ;  /* 0x0000e200ff067b82 */ /* 0x000e620000000a00 */
[----:B---3--:R-:W-:-:S05]  /*0790*/  IMAD.WIDE R4, R13, 0x4, R4 ;  /* 0x000000040d047825 */ /* 0x008fca00078e0204 */
[----:B------:R-:W3:Y:S01]  /*07a0*/  LDG.E R0, desc[UR6][R4.64] ;  /* 0x0000000604007981 */ /* 0x000ee2000c1e1900 */
[----:B-1----:R-:W-:-:S05]  /*07b0*/  IMAD.WIDE R6, R15, 0x4, R6 ;  /* 0x000000040f067825 */ /* 0x002fca00078e0206 */
[----:B------:R-:W3:Y:S01]  /*07c0*/  LDG.E R10, desc[UR6][R6.64] ;  /* 0x00000006060a7981 */ /* 0x000ee2000c1e1900 */
[----:B------:R-:W-:-:S04]  /*07d0*/  IMAD.WIDE R14, R9, 0x4, R6 ;  /* 0x00000004090e7825 */ /* 0x000fc800078e0206 */
[----:B---3-5:R-:W-:-:S05]  /*07e0*/  FFMA R13, R0, R10, R17 ;  /* 0x0000000a000d7223 */ /* 0x028fca0000000011 */
[----:B------:R3:W-:Y:S04]  /*07f0*/  STG.E desc[UR6][R2.64], R13 ;  /* 0x0000000d02007986 */ /* 0x0007e8000c101906 */
[----:B------:R-:W2:Y:S04]  /*0800*/  LDG.E R0, desc[UR6][R4.64+0x4] ;  /* 0x0000040604007981 */ /* 0x000ea8000c1e1900 */
[----:B------:R-:W2:Y:S01]  /*0810*/  LDG.E R14, desc[UR6][R14.64] ;  /* 0x000000060e0e7981 */ /* 0x000ea2000c1e1900 */
[----:B------:R-:W-:Y:S01]  /*0820*/  IADD3 R12, PT, PT, R12, 0x2, RZ ;  /* 0x000000020c0c7810 */ /* 0x000fe20007ffe0ff */
[----:B--2---:R-:W-:-:S05]  /*0830*/  FFMA R17, R0, R14, R13 ;  /* 0x0000000e00117223 */ /* 0x004fca000000000d */
[----:B------:R3:W-:Y:S02]  /*0840*/  STG.E desc[UR6][R2.64], R17 ;  /* 0x0000001102007986 */ /* 0x0007e4000c101906 */
.L_x_8:
[----:B------:R-:W-:Y:S05]  /*0850*/  @!P1 EXIT ;  /* 0x000000000000994d */ /* 0x000fea0003800000 */
[----:B------:R-:W4:Y:S01]  /*0860*/  LDC.64 R4, c[0x0][0x380] ;  /* 0x0000e000ff047b82 */ /* 0x000f220000000a00 */
[-C--:B------:R-:W-:Y:S01]  /*0870*/  IADD3 R11, PT, PT, R11, R12.reuse, RZ ;  /* 0x0000000c0b0b7210 */ /* 0x080fe20007ffe0ff */
[----:B------:R-:W-:-:S06]  /*0880*/  IMAD R9, R9, R12, R8 ;  /* 0x0000000c09097224 */ /* 0x000fcc00078e0208 */
[----:B------:R-:W0:Y:S01]  /*0890*/  LDC.64 R6, c[0x0][0x388] ;  /* 0x0000e200ff067b82 */ /* 0x000e220000000a00 */
[----:B----4-:R-:W-:-:S06]  /*08a0*/  IMAD.WIDE R4, R11, 0x4, R4 ;  /* 0x000000040b047825 */ /* 0x010fcc00078e0204 */
[----:B------:R-:W1:Y:S01]  /*08b0*/  LDG.E R4, desc[UR6][R4.64] ;  /* 0x0000000604047981 */ /* 0x000e62000c1e1900 */
[----:B0-----:R-:W-:-:S06]  /*08c0*/  IMAD.WIDE R6, R9, 0x4, R6 ;  /* 0x0000000409067825 */ /* 0x001fcc00078e0206 */
[----:B------:R-:W1:Y:S02]  /*08d0*/  LDG.E R6, desc[UR6][R6.64] ;  /* 0x0000000606067981 */ /* 0x000e64000c1e1900 */
[----:B-123-5:R-:W-:-:S05]  /*08e0*/  FFMA R17, R4, R6, R17 ;  /* 0x0000000604117223 */ /* 0x02efca0000000011 */
[----:B------:R-:W-:Y:S01]  /*08f0*/  STG.E desc[UR6][R2.64], R17 ;  /* 0x0000001102007986 */ /* 0x000fe2000c101906 */
[----:B------:R-:W-:Y:S05]  /*0900*/  EXIT ;  /* 0x000000000000794d */ /* 0x000fea0003800000 */
.L_x_9:
        /* <DEDUP_REMOVED lines=15> */
.L_x_13:


//--------------------- .text._Z11matrix_fillPf   --------------------------
	.section	.text._Z11matrix_fillPf,"ax",@progbits
	.align	128
        .global         _Z11matrix_fillPf
        .type           _Z11matrix_fillPf,@function
        .size           _Z11matrix_fillPf,(.L_x_14 - _Z11matrix_fillPf)
        .other          _Z11matrix_fillPf,@"STO_CUDA_ENTRY STV_DEFAULT"
_Z11matrix_fillPf:
.text._Z11matrix_fillPf:
[----:B------:R-:W-:Y:S01]  /*0000*/  LDC R1, c[0x0][0x37c] ;  /* 0x0000df00ff017b82 */ /* 0x000fe20000000800 */
[----:B------:R-:W0:Y:S01]  /*0010*/  S2R R0, SR_CTAID.Y ;  /* 0x0000000000007919 */ /* 0x000e220000002600 */
[----:B------:R-:W0:Y:S06]  /*0020*/  LDCU UR5, c[0x0][0x364] ;  /* 0x00006c80ff0577ac */ /* 0x000e2c0008000800 */
[----:B------:R-:W1:Y:S01]  /*0030*/  LDC.64 R2, c[0x0][0x380] ;  /* 0x0000e000ff027b82 */ /* 0x000e620000000a00 */
[----:B------:R-:W0:Y:S01]  /*0040*/  S2R R5, SR_TID.Y ;  /* 0x0000000000057919 */ /* 0x000e220000002200 */
[----:B------:R-:W2:Y:S01]  /*0050*/  LDCU UR8, c[0x0][0x360] ;  /* 0x00006c00ff0877ac */ /* 0x000ea20008000800 */
[----:B------:R-:W3:Y:S01]  /*0060*/  S2R R4, SR_CTAID.X ;  /* 0x0000000000047919 */ /* 0x000ee20000002500 */
[----:B------:R-:W2:Y:S01]  /*0070*/  LDCU UR4, c[0x0][0x370] ;  /* 0x00006e00ff0477ac */ /* 0x000ea20008000800 */
[----:B------:R-:W3:Y:S01]  /*0080*/  S2R R7, SR_TID.X ;  /* 0x0000000000077919 */ /* 0x000ee20000002100 */
[----:B------:R-:W4:Y:S01]  /*0090*/  LDCU.64 UR6, c[0x0][0x358] ;  /* 0x00006b00ff0677ac */ /* 0x000f220008000a00 */
[----:B--2---:R-:W-:Y:S01]  /*00a0*/  UIMAD UR4, UR8, UR4, URZ ;  /* 0x00000004080472a4 */ /* 0x004fe2000f8e02ff */
[----:B0-----:R-:W-:-:S02]  /*00b0*/  IMAD R0, R0, UR5, R5 ;  /* 0x0000000500007c24 */ /* 0x001fc4000f8e0205 */
[----:B---3--:R-:W-:-:S04]  /*00c0*/  IMAD R5, R4, UR8, R7 ;  /* 0x0000000804057c24 */ /* 0x008fc8000f8e0207 */
[----:B------:R-:W-:Y:S01]  /*00d0*/  IMAD R7, R0, UR4, R5 ;  /* 0x0000000400077c24 */ /* 0x000fe2000f8e0205 */
[----:B------:R-:W-:-:S03]  /*00e0*/  I2FP.F32.S32 R5, R5 ;  /* 0x0000000500057245 */ /* 0x000fc60000201400 */
[----:B-1----:R-:W-:-:S05]  /*00f0*/  IMAD.WIDE R2, R7, 0x4, R2 ;  /* 0x0000000407027825 */ /* 0x002fca00078e0202 */
[----:B----4-:R-:W-:Y:S01]  /*0100*/  STG.E desc[UR6][R2.64], R5 ;  /* 0x0000000502007986 */ /* 0x010fe2000c101906 */
[----:B------:R-:W-:Y:S05]  /*0110*/  EXIT ;  /* 0x000000000000794d */ /* 0x000fea0003800000 */
.L_x_10:
        /* <DEDUP_REMOVED lines=14> */
.L_x_14:


//--------------------- .text._Z11matrix_fillPfiif --------------------------
	.section	.text._Z11matrix_fillPfiif,"ax",@progbits
	.align	128
        .global         _Z11matrix_fillPfiif
        .type           _Z11matrix_fillPfiif,@function
        .size           _Z11matrix_fillPfiif,(.L_x_15 - _Z11matrix_fillPfiif)
        .other          _Z11matrix_fillPfiif,@"STO_CUDA_ENTRY STV_DEFAULT"
_Z11matrix_fillPfiif:
.text._Z11matrix_fillPfiif:
        /* <DEDUP_REMOVED lines=9> */
[----:B------:R-:W0:Y:S01]  /*0090*/  LDCU UR4, c[0x0][0x360] ;  /* 0x00006c00ff0477ac */ /* 0x000e220008000800 */
[----:B------:R-:W0:Y:S01]  /*00a0*/  S2R R2, SR_TID.X ;  /* 0x0000000000027919 */ /* 0x000e220000002100 */
[----:B------:R-:W1:Y:S01]  /*00b0*/  LDCU UR6, c[0x0][0x38c] ;  /* 0x00007180ff0677ac */ /* 0x000e620008000800 */
[----:B0-----:R-:W-:-:S05]  /*00c0*/  IMAD R5, R5, UR4, R2 ;  /* 0x0000000405057c24 */ /* 0x001fca000f8e0202 */
[----:B-1----:R-:W-:-:S13]  /*00d0*/  ISETP.GE.AND P0, PT, R5, UR6, PT ;  /* 0x0000000605007c0c */ /* 0x002fda000bf06270 */
[----:B------:R-:W-:Y:S05]  /*00e0*/  @P0 EXIT ;  /* 0x000000000000094d */ /* 0x000fea0003800000 */
[----:B------:R-:W0:Y:S01]  /*00f0*/  LDC.64 R2, c[0x0][0x380] ;  /* 0x0000e000ff027b82 */ /* 0x000e220000000a00 */
[----:B------:R-:W1:Y:S01]  /*0100*/  LDCU.64 UR4, c[0x0][0x358] ;  /* 0x00006b00ff0477ac */ /* 0x000e620008000a00 */
[----:B------:R-:W-:-:S06]  /*0110*/  IMAD R5, R0, UR6, R5 ;  /* 0x0000000600057c24 */ /* 0x000fcc000f8e0205 */
[----:B------:R-:W1:Y:S01]  /*0120*/  LDC R7, c[0x0][0x390] ;  /* 0x0000e400ff077b82 */ /* 0x000e620000000800 */
[----:B0-----:R-:W-:-:S05]  /*0130*/  IMAD.WIDE R2, R5, 0x4, R2 ;  /* 0x0000000405027825 */ /* 0x001fca00078e0202 */
[----:B-1----:R-:W-:Y:S01]  /*0140*/  STG.E desc[UR4][R2.64], R7 ;  /* 0x0000000702007986 */ /* 0x002fe2000c101904 */
[----:B------:R-:W-:Y:S05]  /*0150*/  EXIT ;  /* 0x000000000000794d */ /* 0x000fea0003800000 */
.L_x_11:
        /* <DEDUP_REMOVED lines=10> */
.L_x_15:


//--------------------- .nv.shared.reserved.0     --------------------------
	.section	.nv.shared.reserved.0,"aw",@nobits
	.weak		__nv_reservedSMEM_offset_0_alias
	.size		__nv_reservedSMEM_offset_0_alias, 0, 64
	.other		__nv_reservedSMEM_offset_0_alias,@"STO_CUDA_RESERVED_SHARED STV_DEFAULT"
__nv_reservedSMEM_offset_0_alias:
	.zero		0
	.zero		64


//--------------------- .nv.constant0._Z17matrix_mul_sharedPfS_S_iiiii --------------------------
	.section	.nv.constant0._Z17matrix_mul_sharedPfS_S_iiiii,"a",@progbits
	.sectionflags	@""
	.align	4
.nv.constant0._Z17matrix_mul_sharedPfS_S_iiiii:
	.zero		940


//--------------------- .nv.constant0._Z10matrix_mulPfS_S_i --------------------------
	.section	.nv.constant0._Z10matrix_mulPfS_S_i,"a",@progbits
	.sectionflags	@""
	.align	4
.nv.constant0._Z10matrix_mulPfS_S_i:
	.zero		924


//--------------------- .nv.constant0._Z11matrix_fillPf --------------------------
	.section	.nv.constant0._Z11matrix_fillPf,"a",@progbits
	.sectionflags	@""
	.align	4
.nv.constant0._Z11matrix_fillPf:
	.zero		904


//--------------------- .nv.constant0._Z11matrix_fillPfiif --------------------------
	.section	.nv.constant0._Z11matrix_fillPfiif,"a",@progbits
	.sectionflags	@""
	.align	4
.nv.constant0._Z11matrix_fillPfiif:
	.zero		916


//--------------------- SYMBOLS --------------------------

	.type		.nv.reservedSmem.offset0,@object
	.size		.nv.reservedSmem.offset0,0x4
